//
// Generated by NVIDIA NVVM Compiler
//
// Compiler Build ID: CL-36424714
// Cuda compilation tools, release 13.0, V13.0.88
// Based on NVVM 20.0.0
//

.version 9.0
.target sm_100
.address_size 64

	// .globl	orteaf_copy_contiguous_to_strided_u8

.visible .entry orteaf_copy_contiguous_to_strided_u8(
	.param .u64 .ptr .align 1 orteaf_copy_contiguous_to_strided_u8_param_0,
	.param .u64 .ptr .align 1 orteaf_copy_contiguous_to_strided_u8_param_1,
	.param .u32 orteaf_copy_contiguous_to_strided_u8_param_2,
	.param .u32 orteaf_copy_contiguous_to_strided_u8_param_3,
	.param .u32 orteaf_copy_contiguous_to_strided_u8_param_4,
	.param .u32 orteaf_copy_contiguous_to_strided_u8_param_5,
	.param .align 4 .b8 orteaf_copy_contiguous_to_strided_u8_param_6[100]
)
{
	.local .align 4 .b8 	__local_depot0[100];
	.reg .b64 	%SP;
	.reg .b64 	%SPL;
	.reg .pred 	%p<20>;
	.reg .b16 	%rs<30>;
	.reg .b32 	%r<155>;
	.reg .b64 	%rd<136>;

	mov.u64 	%SPL, __local_depot0;
	ld.param.u32 	%r1, [orteaf_copy_contiguous_to_strided_u8_param_6];
	ld.param.u32 	%r42, [orteaf_copy_contiguous_to_strided_u8_param_6+96];
	ld.param.u32 	%r43, [orteaf_copy_contiguous_to_strided_u8_param_6+92];
	ld.param.u32 	%r44, [orteaf_copy_contiguous_to_strided_u8_param_6+88];
	ld.param.u32 	%r45, [orteaf_copy_contiguous_to_strided_u8_param_6+84];
	ld.param.u32 	%r46, [orteaf_copy_contiguous_to_strided_u8_param_6+80];
	ld.param.u32 	%r47, [orteaf_copy_contiguous_to_strided_u8_param_6+76];
	ld.param.u32 	%r48, [orteaf_copy_contiguous_to_strided_u8_param_6+72];
	ld.param.u32 	%r49, [orteaf_copy_contiguous_to_strided_u8_param_6+68];
	ld.param.u32 	%r50, [orteaf_copy_contiguous_to_strided_u8_param_6+64];
	ld.param.u32 	%r51, [orteaf_copy_contiguous_to_strided_u8_param_6+60];
	ld.param.u32 	%r52, [orteaf_copy_contiguous_to_strided_u8_param_6+56];
	ld.param.u32 	%r53, [orteaf_copy_contiguous_to_strided_u8_param_6+52];
	ld.param.u32 	%r54, [orteaf_copy_contiguous_to_strided_u8_param_6+48];
	ld.param.u32 	%r55, [orteaf_copy_contiguous_to_strided_u8_param_6+44];
	ld.param.u32 	%r56, [orteaf_copy_contiguous_to_strided_u8_param_6+40];
	ld.param.u32 	%r57, [orteaf_copy_contiguous_to_strided_u8_param_6+36];
	ld.param.u32 	%r58, [orteaf_copy_contiguous_to_strided_u8_param_6+32];
	ld.param.u32 	%r59, [orteaf_copy_contiguous_to_strided_u8_param_6+28];
	ld.param.u32 	%r60, [orteaf_copy_contiguous_to_strided_u8_param_6+24];
	ld.param.u32 	%r61, [orteaf_copy_contiguous_to_strided_u8_param_6+20];
	ld.param.u32 	%r62, [orteaf_copy_contiguous_to_strided_u8_param_6+16];
	ld.param.u32 	%r63, [orteaf_copy_contiguous_to_strided_u8_param_6+12];
	ld.param.u32 	%r64, [orteaf_copy_contiguous_to_strided_u8_param_6+8];
	ld.param.u32 	%r65, [orteaf_copy_contiguous_to_strided_u8_param_6+4];
	ld.param.u64 	%rd31, [orteaf_copy_contiguous_to_strided_u8_param_0];
	ld.param.u64 	%rd32, [orteaf_copy_contiguous_to_strided_u8_param_1];
	ld.param.u32 	%r39, [orteaf_copy_contiguous_to_strided_u8_param_2];
	ld.param.u32 	%r40, [orteaf_copy_contiguous_to_strided_u8_param_3];
	ld.param.u32 	%r66, [orteaf_copy_contiguous_to_strided_u8_param_4];
	ld.param.u32 	%r41, [orteaf_copy_contiguous_to_strided_u8_param_5];
	cvta.to.global.u64 	%rd1, %rd32;
	cvta.to.global.u64 	%rd2, %rd31;
	add.u64 	%rd3, %SPL, 0;
	st.local.u32 	[%rd3+4], %r65;
	st.local.u32 	[%rd3+8], %r64;
	st.local.u32 	[%rd3+12], %r63;
	st.local.u32 	[%rd3+16], %r62;
	st.local.u32 	[%rd3+20], %r61;
	st.local.u32 	[%rd3+24], %r60;
	st.local.u32 	[%rd3+28], %r59;
	st.local.u32 	[%rd3+32], %r58;
	st.local.u32 	[%rd3+36], %r57;
	st.local.u32 	[%rd3+40], %r56;
	st.local.u32 	[%rd3+44], %r55;
	st.local.u32 	[%rd3+48], %r54;
	st.local.u32 	[%rd3+52], %r53;
	st.local.u32 	[%rd3+56], %r52;
	st.local.u32 	[%rd3+60], %r51;
	st.local.u32 	[%rd3+64], %r50;
	st.local.u32 	[%rd3+68], %r49;
	st.local.u32 	[%rd3+72], %r48;
	st.local.u32 	[%rd3+76], %r47;
	st.local.u32 	[%rd3+80], %r46;
	st.local.u32 	[%rd3+84], %r45;
	st.local.u32 	[%rd3+88], %r44;
	st.local.u32 	[%rd3+92], %r43;
	st.local.u32 	[%rd3+96], %r42;
	mov.u32 	%r67, %ctaid.x;
	mov.u32 	%r68, %ntid.x;
	mov.u32 	%r69, %tid.x;
	mad.lo.s32 	%r2, %r67, %r68, %r69;
	setp.ge.u32 	%p1, %r2, %r66;
	@%p1 bra 	$L__BB0_27;
	cvt.u64.u32 	%rd131, %r40;
	setp.eq.s32 	%p2, %r1, 0;
	@%p2 bra 	$L__BB0_14;
	and.b32  	%r3, %r1, 7;
	setp.lt.u32 	%p3, %r1, 8;
	mov.u32 	%r146, %r1;
	mov.u32 	%r147, %r2;
	@%p3 bra 	$L__BB0_6;
	add.s32 	%r142, %r1, -4;
	and.b32  	%r70, %r1, -8;
	neg.s32 	%r141, %r70;
	mov.u32 	%r147, %r2;
$L__BB0_4:
	.pragma "nounroll";
	add.s32 	%r71, %r142, 3;
	mul.wide.u32 	%rd35, %r71, 4;
	add.s64 	%rd36, %rd3, %rd35;
	ld.local.u32 	%r72, [%rd36+4];
	div.u32 	%r73, %r147, %r72;
	mul.lo.s32 	%r74, %r73, %r72;
	sub.s32 	%r75, %r147, %r74;
	cvt.u64.u32 	%rd37, %r75;
	ld.local.s32 	%rd38, [%rd36+68];
	mad.lo.s64 	%rd39, %rd38, %rd37, %rd131;
	add.s32 	%r76, %r142, 2;
	mul.wide.u32 	%rd40, %r76, 4;
	add.s64 	%rd41, %rd3, %rd40;
	ld.local.u32 	%r77, [%rd41+4];
	div.u32 	%r78, %r73, %r77;
	mul.lo.s32 	%r79, %r78, %r77;
	sub.s32 	%r80, %r73, %r79;
	cvt.u64.u32 	%rd42, %r80;
	ld.local.s32 	%rd43, [%rd41+68];
	mad.lo.s64 	%rd44, %rd43, %rd42, %rd39;
	add.s32 	%r81, %r142, 1;
	mul.wide.u32 	%rd45, %r81, 4;
	add.s64 	%rd46, %rd3, %rd45;
	ld.local.u32 	%r82, [%rd46+4];
	div.u32 	%r83, %r78, %r82;
	mul.lo.s32 	%r84, %r83, %r82;
	sub.s32 	%r85, %r78, %r84;
	cvt.u64.u32 	%rd47, %r85;
	ld.local.s32 	%rd48, [%rd46+68];
	mad.lo.s64 	%rd49, %rd48, %rd47, %rd44;
	add.s32 	%r86, %r142, -4;
	mul.wide.u32 	%rd50, %r142, 4;
	add.s64 	%rd51, %rd3, %rd50;
	ld.local.u32 	%r87, [%rd51+4];
	div.u32 	%r88, %r83, %r87;
	mul.lo.s32 	%r89, %r88, %r87;
	sub.s32 	%r90, %r83, %r89;
	cvt.u64.u32 	%rd52, %r90;
	ld.local.s32 	%rd53, [%rd51+68];
	mad.lo.s64 	%rd54, %rd53, %rd52, %rd49;
	add.s32 	%r91, %r142, -1;
	mul.wide.u32 	%rd55, %r91, 4;
	add.s64 	%rd56, %rd3, %rd55;
	ld.local.u32 	%r92, [%rd56+4];
	div.u32 	%r93, %r88, %r92;
	mul.lo.s32 	%r94, %r93, %r92;
	sub.s32 	%r95, %r88, %r94;
	cvt.u64.u32 	%rd57, %r95;
	ld.local.s32 	%rd58, [%rd56+68];
	mad.lo.s64 	%rd59, %rd58, %rd57, %rd54;
	add.s32 	%r96, %r142, -2;
	mul.wide.u32 	%rd60, %r96, 4;
	add.s64 	%rd61, %rd3, %rd60;
	ld.local.u32 	%r97, [%rd61+4];
	div.u32 	%r98, %r93, %r97;
	mul.lo.s32 	%r99, %r98, %r97;
	sub.s32 	%r100, %r93, %r99;
	cvt.u64.u32 	%rd62, %r100;
	ld.local.s32 	%rd63, [%rd61+68];
	mad.lo.s64 	%rd64, %rd63, %rd62, %rd59;
	add.s32 	%r101, %r142, -3;
	mul.wide.u32 	%rd65, %r101, 4;
	add.s64 	%rd66, %rd3, %rd65;
	ld.local.u32 	%r102, [%rd66+4];
	div.u32 	%r103, %r98, %r102;
	mul.lo.s32 	%r104, %r103, %r102;
	sub.s32 	%r105, %r98, %r104;
	cvt.u64.u32 	%rd67, %r105;
	ld.local.s32 	%rd68, [%rd66+68];
	mad.lo.s64 	%rd69, %rd68, %rd67, %rd64;
	mul.wide.u32 	%rd70, %r86, 4;
	add.s64 	%rd71, %rd3, %rd70;
	ld.local.u32 	%r106, [%rd71+4];
	div.u32 	%r147, %r103, %r106;
	mul.lo.s32 	%r107, %r147, %r106;
	sub.s32 	%r108, %r103, %r107;
	cvt.u64.u32 	%rd72, %r108;
	ld.local.s32 	%rd73, [%rd71+68];
	mad.lo.s64 	%rd131, %rd73, %rd72, %rd69;
	add.s32 	%r142, %r142, -8;
	add.s32 	%r141, %r141, 8;
	setp.ne.s32 	%p4, %r141, 0;
	@%p4 bra 	$L__BB0_4;
	add.s32 	%r146, %r142, 4;
$L__BB0_6:
	setp.eq.s32 	%p5, %r3, 0;
	@%p5 bra 	$L__BB0_14;
	and.b32  	%r15, %r1, 3;
	setp.lt.u32 	%p6, %r3, 4;
	@%p6 bra 	$L__BB0_9;
	add.s32 	%r109, %r146, -1;
	mul.wide.u32 	%rd75, %r109, 4;
	add.s64 	%rd76, %rd3, %rd75;
	ld.local.u32 	%r110, [%rd76+4];
	div.u32 	%r111, %r147, %r110;
	mul.lo.s32 	%r112, %r111, %r110;
	sub.s32 	%r113, %r147, %r112;
	cvt.u64.u32 	%rd77, %r113;
	ld.local.s32 	%rd78, [%rd76+68];
	mad.lo.s64 	%rd79, %rd78, %rd77, %rd131;
	add.s32 	%r114, %r146, -2;
	mul.wide.u32 	%rd80, %r114, 4;
	add.s64 	%rd81, %rd3, %rd80;
	ld.local.u32 	%r115, [%rd81+4];
	div.u32 	%r116, %r111, %r115;
	mul.lo.s32 	%r117, %r116, %r115;
	sub.s32 	%r118, %r111, %r117;
	cvt.u64.u32 	%rd82, %r118;
	ld.local.s32 	%rd83, [%rd81+68];
	mad.lo.s64 	%rd84, %rd83, %rd82, %rd79;
	add.s32 	%r119, %r146, -3;
	mul.wide.u32 	%rd85, %r119, 4;
	add.s64 	%rd86, %rd3, %rd85;
	ld.local.u32 	%r120, [%rd86+4];
	div.u32 	%r121, %r116, %r120;
	mul.lo.s32 	%r122, %r121, %r120;
	sub.s32 	%r123, %r116, %r122;
	cvt.u64.u32 	%rd87, %r123;
	ld.local.s32 	%rd88, [%rd86+68];
	mad.lo.s64 	%rd89, %rd88, %rd87, %rd84;
	add.s32 	%r146, %r146, -4;
	mul.wide.u32 	%rd90, %r146, 4;
	add.s64 	%rd91, %rd3, %rd90;
	ld.local.u32 	%r124, [%rd91+4];
	div.u32 	%r147, %r121, %r124;
	mul.lo.s32 	%r125, %r147, %r124;
	sub.s32 	%r126, %r121, %r125;
	cvt.u64.u32 	%rd92, %r126;
	ld.local.s32 	%rd93, [%rd91+68];
	mad.lo.s64 	%rd131, %rd93, %rd92, %rd89;
$L__BB0_9:
	setp.eq.s32 	%p7, %r15, 0;
	@%p7 bra 	$L__BB0_14;
	setp.eq.s32 	%p8, %r15, 1;
	@%p8 bra 	$L__BB0_12;
	add.s32 	%r127, %r146, -1;
	mul.wide.u32 	%rd95, %r127, 4;
	add.s64 	%rd96, %rd3, %rd95;
	ld.local.u32 	%r128, [%rd96+4];
	div.u32 	%r129, %r147, %r128;
	mul.lo.s32 	%r130, %r129, %r128;
	sub.s32 	%r131, %r147, %r130;
	cvt.u64.u32 	%rd97, %r131;
	ld.local.s32 	%rd98, [%rd96+68];
	mad.lo.s64 	%rd99, %rd98, %rd97, %rd131;
	add.s32 	%r146, %r146, -2;
	mul.wide.u32 	%rd100, %r146, 4;
	add.s64 	%rd101, %rd3, %rd100;
	ld.local.u32 	%r132, [%rd101+4];
	div.u32 	%r147, %r129, %r132;
	mul.lo.s32 	%r133, %r147, %r132;
	sub.s32 	%r134, %r129, %r133;
	cvt.u64.u32 	%rd102, %r134;
	ld.local.s32 	%rd103, [%rd101+68];
	mad.lo.s64 	%rd131, %rd103, %rd102, %rd99;
$L__BB0_12:
	and.b32  	%r135, %r1, 1;
	setp.eq.b32 	%p9, %r135, 1;
	not.pred 	%p10, %p9;
	@%p10 bra 	$L__BB0_14;
	add.s32 	%r136, %r146, -1;
	mul.wide.u32 	%rd104, %r136, 4;
	add.s64 	%rd105, %rd3, %rd104;
	ld.local.u32 	%r137, [%rd105+4];
	rem.u32 	%r138, %r147, %r137;
	cvt.u64.u32 	%rd106, %r138;
	ld.local.s32 	%rd107, [%rd105+68];
	mad.lo.s64 	%rd131, %rd107, %rd106, %rd131;
$L__BB0_14:
	add.s32 	%r139, %r39, %r2;
	cvt.u64.u32 	%rd108, %r41;
	mul.wide.u32 	%rd17, %r41, %r139;
	mul.lo.s64 	%rd18, %rd131, %rd108;
	setp.eq.s32 	%p11, %r41, 0;
	@%p11 bra 	$L__BB0_27;
	and.b32  	%r24, %r41, 15;
	setp.lt.u32 	%p12, %r41, 16;
	mov.b32 	%r152, 0;
	@%p12 bra 	$L__BB0_18;
	and.b32  	%r152, %r41, -16;
	neg.s32 	%r150, %r152;
	add.s64 	%rd109, %rd17, %rd2;
	add.s64 	%rd133, %rd109, 7;
	add.s64 	%rd110, %rd18, %rd1;
	add.s64 	%rd132, %rd110, 7;
$L__BB0_17:
	.pragma "nounroll";
	ld.global.u8 	%rs1, [%rd133+-7];
	st.global.u8 	[%rd132+-7], %rs1;
	ld.global.u8 	%rs2, [%rd133+-6];
	st.global.u8 	[%rd132+-6], %rs2;
	ld.global.u8 	%rs3, [%rd133+-5];
	st.global.u8 	[%rd132+-5], %rs3;
	ld.global.u8 	%rs4, [%rd133+-4];
	st.global.u8 	[%rd132+-4], %rs4;
	ld.global.u8 	%rs5, [%rd133+-3];
	st.global.u8 	[%rd132+-3], %rs5;
	ld.global.u8 	%rs6, [%rd133+-2];
	st.global.u8 	[%rd132+-2], %rs6;
	ld.global.u8 	%rs7, [%rd133+-1];
	st.global.u8 	[%rd132+-1], %rs7;
	ld.global.u8 	%rs8, [%rd133];
	st.global.u8 	[%rd132], %rs8;
	ld.global.u8 	%rs9, [%rd133+1];
	st.global.u8 	[%rd132+1], %rs9;
	ld.global.u8 	%rs10, [%rd133+2];
	st.global.u8 	[%rd132+2], %rs10;
	ld.global.u8 	%rs11, [%rd133+3];
	st.global.u8 	[%rd132+3], %rs11;
	ld.global.u8 	%rs12, [%rd133+4];
	st.global.u8 	[%rd132+4], %rs12;
	ld.global.u8 	%rs13, [%rd133+5];
	st.global.u8 	[%rd132+5], %rs13;
	ld.global.u8 	%rs14, [%rd133+6];
	st.global.u8 	[%rd132+6], %rs14;
	ld.global.u8 	%rs15, [%rd133+7];
	st.global.u8 	[%rd132+7], %rs15;
	ld.global.u8 	%rs16, [%rd133+8];
	st.global.u8 	[%rd132+8], %rs16;
	add.s32 	%r150, %r150, 16;
	add.s64 	%rd133, %rd133, 16;
	add.s64 	%rd132, %rd132, 16;
	setp.ne.s32 	%p13, %r150, 0;
	@%p13 bra 	$L__BB0_17;
$L__BB0_18:
	setp.eq.s32 	%p14, %r24, 0;
	@%p14 bra 	$L__BB0_27;
	and.b32  	%r30, %r41, 7;
	setp.lt.u32 	%p15, %r24, 8;
	@%p15 bra 	$L__BB0_21;
	cvt.u64.u32 	%rd111, %r152;
	add.s64 	%rd112, %rd17, %rd111;
	add.s64 	%rd113, %rd2, %rd112;
	ld.global.u8 	%rs17, [%rd113];
	add.s64 	%rd114, %rd18, %rd111;
	add.s64 	%rd115, %rd1, %rd114;
	st.global.u8 	[%rd115], %rs17;
	ld.global.u8 	%rs18, [%rd113+1];
	st.global.u8 	[%rd115+1], %rs18;
	ld.global.u8 	%rs19, [%rd113+2];
	st.global.u8 	[%rd115+2], %rs19;
	ld.global.u8 	%rs20, [%rd113+3];
	st.global.u8 	[%rd115+3], %rs20;
	ld.global.u8 	%rs21, [%rd113+4];
	st.global.u8 	[%rd115+4], %rs21;
	ld.global.u8 	%rs22, [%rd113+5];
	st.global.u8 	[%rd115+5], %rs22;
	ld.global.u8 	%rs23, [%rd113+6];
	st.global.u8 	[%rd115+6], %rs23;
	ld.global.u8 	%rs24, [%rd113+7];
	st.global.u8 	[%rd115+7], %rs24;
	add.s32 	%r152, %r152, 8;
$L__BB0_21:
	setp.eq.s32 	%p16, %r30, 0;
	@%p16 bra 	$L__BB0_27;
	and.b32  	%r33, %r41, 3;
	setp.lt.u32 	%p17, %r30, 4;
	@%p17 bra 	$L__BB0_24;
	cvt.u64.u32 	%rd116, %r152;
	add.s64 	%rd117, %rd17, %rd116;
	add.s64 	%rd118, %rd2, %rd117;
	ld.global.u8 	%rs25, [%rd118];
	add.s64 	%rd119, %rd18, %rd116;
	add.s64 	%rd120, %rd1, %rd119;
	st.global.u8 	[%rd120], %rs25;
	ld.global.u8 	%rs26, [%rd118+1];
	st.global.u8 	[%rd120+1], %rs26;
	ld.global.u8 	%rs27, [%rd118+2];
	st.global.u8 	[%rd120+2], %rs27;
	ld.global.u8 	%rs28, [%rd118+3];
	st.global.u8 	[%rd120+3], %rs28;
	add.s32 	%r152, %r152, 4;
$L__BB0_24:
	setp.eq.s32 	%p18, %r33, 0;
	@%p18 bra 	$L__BB0_27;
	cvt.u64.u32 	%rd121, %r152;
	add.s64 	%rd122, %rd18, %rd121;
	add.s64 	%rd135, %rd1, %rd122;
	add.s64 	%rd123, %rd17, %rd121;
	add.s64 	%rd134, %rd2, %rd123;
	neg.s32 	%r154, %r33;
$L__BB0_26:
	.pragma "nounroll";
	ld.global.u8 	%rs29, [%rd134];
	st.global.u8 	[%rd135], %rs29;
	add.s64 	%rd135, %rd135, 1;
	add.s64 	%rd134, %rd134, 1;
	add.s32 	%r154, %r154, 1;
	setp.ne.s32 	%p19, %r154, 0;
	@%p19 bra 	$L__BB0_26;
$L__BB0_27:
	ret;

}
	// .globl	orteaf_copy_strided_to_contiguous_u8
.visible .entry orteaf_copy_strided_to_contiguous_u8(
	.param .u64 .ptr .align 1 orteaf_copy_strided_to_contiguous_u8_param_0,
	.param .u64 .ptr .align 1 orteaf_copy_strided_to_contiguous_u8_param_1,
	.param .u32 orteaf_copy_strided_to_contiguous_u8_param_2,
	.param .u32 orteaf_copy_strided_to_contiguous_u8_param_3,
	.param .u32 orteaf_copy_strided_to_contiguous_u8_param_4,
	.param .u32 orteaf_copy_strided_to_contiguous_u8_param_5,
	.param .align 4 .b8 orteaf_copy_strided_to_contiguous_u8_param_6[100]
)
{
	.local .align 4 .b8 	__local_depot1[100];
	.reg .b64 	%SP;
	.reg .b64 	%SPL;
	.reg .pred 	%p<20>;
	.reg .b16 	%rs<30>;
	.reg .b32 	%r<155>;
	.reg .b64 	%rd<136>;

	mov.u64 	%SPL, __local_depot1;
	ld.param.u32 	%r1, [orteaf_copy_strided_to_contiguous_u8_param_6];
	ld.param.u32 	%r42, [orteaf_copy_strided_to_contiguous_u8_param_6+96];
	ld.param.u32 	%r43, [orteaf_copy_strided_to_contiguous_u8_param_6+92];
	ld.param.u32 	%r44, [orteaf_copy_strided_to_contiguous_u8_param_6+88];
	ld.param.u32 	%r45, [orteaf_copy_strided_to_contiguous_u8_param_6+84];
	ld.param.u32 	%r46, [orteaf_copy_strided_to_contiguous_u8_param_6+80];
	ld.param.u32 	%r47, [orteaf_copy_strided_to_contiguous_u8_param_6+76];
	ld.param.u32 	%r48, [orteaf_copy_strided_to_contiguous_u8_param_6+72];
	ld.param.u32 	%r49, [orteaf_copy_strided_to_contiguous_u8_param_6+68];
	ld.param.u32 	%r50, [orteaf_copy_strided_to_contiguous_u8_param_6+64];
	ld.param.u32 	%r51, [orteaf_copy_strided_to_contiguous_u8_param_6+60];
	ld.param.u32 	%r52, [orteaf_copy_strided_to_contiguous_u8_param_6+56];
	ld.param.u32 	%r53, [orteaf_copy_strided_to_contiguous_u8_param_6+52];
	ld.param.u32 	%r54, [orteaf_copy_strided_to_contiguous_u8_param_6+48];
	ld.param.u32 	%r55, [orteaf_copy_strided_to_contiguous_u8_param_6+44];
	ld.param.u32 	%r56, [orteaf_copy_strided_to_contiguous_u8_param_6+40];
	ld.param.u32 	%r57, [orteaf_copy_strided_to_contiguous_u8_param_6+36];
	ld.param.u32 	%r58, [orteaf_copy_strided_to_contiguous_u8_param_6+32];
	ld.param.u32 	%r59, [orteaf_copy_strided_to_contiguous_u8_param_6+28];
	ld.param.u32 	%r60, [orteaf_copy_strided_to_contiguous_u8_param_6+24];
	ld.param.u32 	%r61, [orteaf_copy_strided_to_contiguous_u8_param_6+20];
	ld.param.u32 	%r62, [orteaf_copy_strided_to_contiguous_u8_param_6+16];
	ld.param.u32 	%r63, [orteaf_copy_strided_to_contiguous_u8_param_6+12];
	ld.param.u32 	%r64, [orteaf_copy_strided_to_contiguous_u8_param_6+8];
	ld.param.u32 	%r65, [orteaf_copy_strided_to_contiguous_u8_param_6+4];
	ld.param.u64 	%rd31, [orteaf_copy_strided_to_contiguous_u8_param_0];
	ld.param.u64 	%rd32, [orteaf_copy_strided_to_contiguous_u8_param_1];
	ld.param.u32 	%r39, [orteaf_copy_strided_to_contiguous_u8_param_2];
	ld.param.u32 	%r40, [orteaf_copy_strided_to_contiguous_u8_param_3];
	ld.param.u32 	%r66, [orteaf_copy_strided_to_contiguous_u8_param_4];
	ld.param.u32 	%r41, [orteaf_copy_strided_to_contiguous_u8_param_5];
	cvta.to.global.u64 	%rd1, %rd32;
	cvta.to.global.u64 	%rd2, %rd31;
	add.u64 	%rd3, %SPL, 0;
	st.local.u32 	[%rd3+4], %r65;
	st.local.u32 	[%rd3+8], %r64;
	st.local.u32 	[%rd3+12], %r63;
	st.local.u32 	[%rd3+16], %r62;
	st.local.u32 	[%rd3+20], %r61;
	st.local.u32 	[%rd3+24], %r60;
	st.local.u32 	[%rd3+28], %r59;
	st.local.u32 	[%rd3+32], %r58;
	st.local.u32 	[%rd3+36], %r57;
	st.local.u32 	[%rd3+40], %r56;
	st.local.u32 	[%rd3+44], %r55;
	st.local.u32 	[%rd3+48], %r54;
	st.local.u32 	[%rd3+52], %r53;
	st.local.u32 	[%rd3+56], %r52;
	st.local.u32 	[%rd3+60], %r51;
	st.local.u32 	[%rd3+64], %r50;
	st.local.u32 	[%rd3+68], %r49;
	st.local.u32 	[%rd3+72], %r48;
	st.local.u32 	[%rd3+76], %r47;
	st.local.u32 	[%rd3+80], %r46;
	st.local.u32 	[%rd3+84], %r45;
	st.local.u32 	[%rd3+88], %r44;
	st.local.u32 	[%rd3+92], %r43;
	st.local.u32 	[%rd3+96], %r42;
	mov.u32 	%r67, %ctaid.x;
	mov.u32 	%r68, %ntid.x;
	mov.u32 	%r69, %tid.x;
	mad.lo.s32 	%r2, %r67, %r68, %r69;
	setp.ge.u32 	%p1, %r2, %r66;
	@%p1 bra 	$L__BB1_27;
	cvt.u64.u32 	%rd131, %r39;
	setp.eq.s32 	%p2, %r1, 0;
	@%p2 bra 	$L__BB1_14;
	and.b32  	%r3, %r1, 7;
	setp.lt.u32 	%p3, %r1, 8;
	mov.u32 	%r146, %r1;
	mov.u32 	%r147, %r2;
	@%p3 bra 	$L__BB1_6;
	add.s32 	%r142, %r1, -4;
	and.b32  	%r70, %r1, -8;
	neg.s32 	%r141, %r70;
	mov.u32 	%r147, %r2;
$L__BB1_4:
	.pragma "nounroll";
	add.s32 	%r71, %r142, 3;
	mul.wide.u32 	%rd35, %r71, 4;
	add.s64 	%rd36, %rd3, %rd35;
	ld.local.u32 	%r72, [%rd36+4];
	div.u32 	%r73, %r147, %r72;
	mul.lo.s32 	%r74, %r73, %r72;
	sub.s32 	%r75, %r147, %r74;
	cvt.u64.u32 	%rd37, %r75;
	ld.local.s32 	%rd38, [%rd36+36];
	mad.lo.s64 	%rd39, %rd38, %rd37, %rd131;
	add.s32 	%r76, %r142, 2;
	mul.wide.u32 	%rd40, %r76, 4;
	add.s64 	%rd41, %rd3, %rd40;
	ld.local.u32 	%r77, [%rd41+4];
	div.u32 	%r78, %r73, %r77;
	mul.lo.s32 	%r79, %r78, %r77;
	sub.s32 	%r80, %r73, %r79;
	cvt.u64.u32 	%rd42, %r80;
	ld.local.s32 	%rd43, [%rd41+36];
	mad.lo.s64 	%rd44, %rd43, %rd42, %rd39;
	add.s32 	%r81, %r142, 1;
	mul.wide.u32 	%rd45, %r81, 4;
	add.s64 	%rd46, %rd3, %rd45;
	ld.local.u32 	%r82, [%rd46+4];
	div.u32 	%r83, %r78, %r82;
	mul.lo.s32 	%r84, %r83, %r82;
	sub.s32 	%r85, %r78, %r84;
	cvt.u64.u32 	%rd47, %r85;
	ld.local.s32 	%rd48, [%rd46+36];
	mad.lo.s64 	%rd49, %rd48, %rd47, %rd44;
	add.s32 	%r86, %r142, -4;
	mul.wide.u32 	%rd50, %r142, 4;
	add.s64 	%rd51, %rd3, %rd50;
	ld.local.u32 	%r87, [%rd51+4];
	div.u32 	%r88, %r83, %r87;
	mul.lo.s32 	%r89, %r88, %r87;
	sub.s32 	%r90, %r83, %r89;
	cvt.u64.u32 	%rd52, %r90;
	ld.local.s32 	%rd53, [%rd51+36];
	mad.lo.s64 	%rd54, %rd53, %rd52, %rd49;
	add.s32 	%r91, %r142, -1;
	mul.wide.u32 	%rd55, %r91, 4;
	add.s64 	%rd56, %rd3, %rd55;
	ld.local.u32 	%r92, [%rd56+4];
	div.u32 	%r93, %r88, %r92;
	mul.lo.s32 	%r94, %r93, %r92;
	sub.s32 	%r95, %r88, %r94;
	cvt.u64.u32 	%rd57, %r95;
	ld.local.s32 	%rd58, [%rd56+36];
	mad.lo.s64 	%rd59, %rd58, %rd57, %rd54;
	add.s32 	%r96, %r142, -2;
	mul.wide.u32 	%rd60, %r96, 4;
	add.s64 	%rd61, %rd3, %rd60;
	ld.local.u32 	%r97, [%rd61+4];
	div.u32 	%r98, %r93, %r97;
	mul.lo.s32 	%r99, %r98, %r97;
	sub.s32 	%r100, %r93, %r99;
	cvt.u64.u32 	%rd62, %r100;
	ld.local.s32 	%rd63, [%rd61+36];
	mad.lo.s64 	%rd64, %rd63, %rd62, %rd59;
	add.s32 	%r101, %r142, -3;
	mul.wide.u32 	%rd65, %r101, 4;
	add.s64 	%rd66, %rd3, %rd65;
	ld.local.u32 	%r102, [%rd66+4];
	div.u32 	%r103, %r98, %r102;
	mul.lo.s32 	%r104, %r103, %r102;
	sub.s32 	%r105, %r98, %r104;
	cvt.u64.u32 	%rd67, %r105;
	ld.local.s32 	%rd68, [%rd66+36];
	mad.lo.s64 	%rd69, %rd68, %rd67, %rd64;
	mul.wide.u32 	%rd70, %r86, 4;
	add.s64 	%rd71, %rd3, %rd70;
	ld.local.u32 	%r106, [%rd71+4];
	div.u32 	%r147, %r103, %r106;
	mul.lo.s32 	%r107, %r147, %r106;
	sub.s32 	%r108, %r103, %r107;
	cvt.u64.u32 	%rd72, %r108;
	ld.local.s32 	%rd73, [%rd71+36];
	mad.lo.s64 	%rd131, %rd73, %rd72, %rd69;
	add.s32 	%r142, %r142, -8;
	add.s32 	%r141, %r141, 8;
	setp.ne.s32 	%p4, %r141, 0;
	@%p4 bra 	$L__BB1_4;
	add.s32 	%r146, %r142, 4;
$L__BB1_6:
	setp.eq.s32 	%p5, %r3, 0;
	@%p5 bra 	$L__BB1_14;
	and.b32  	%r15, %r1, 3;
	setp.lt.u32 	%p6, %r3, 4;
	@%p6 bra 	$L__BB1_9;
	add.s32 	%r109, %r146, -1;
	mul.wide.u32 	%rd75, %r109, 4;
	add.s64 	%rd76, %rd3, %rd75;
	ld.local.u32 	%r110, [%rd76+4];
	div.u32 	%r111, %r147, %r110;
	mul.lo.s32 	%r112, %r111, %r110;
	sub.s32 	%r113, %r147, %r112;
	cvt.u64.u32 	%rd77, %r113;
	ld.local.s32 	%rd78, [%rd76+36];
	mad.lo.s64 	%rd79, %rd78, %rd77, %rd131;
	add.s32 	%r114, %r146, -2;
	mul.wide.u32 	%rd80, %r114, 4;
	add.s64 	%rd81, %rd3, %rd80;
	ld.local.u32 	%r115, [%rd81+4];
	div.u32 	%r116, %r111, %r115;
	mul.lo.s32 	%r117, %r116, %r115;
	sub.s32 	%r118, %r111, %r117;
	cvt.u64.u32 	%rd82, %r118;
	ld.local.s32 	%rd83, [%rd81+36];
	mad.lo.s64 	%rd84, %rd83, %rd82, %rd79;
	add.s32 	%r119, %r146, -3;
	mul.wide.u32 	%rd85, %r119, 4;
	add.s64 	%rd86, %rd3, %rd85;
	ld.local.u32 	%r120, [%rd86+4];
	div.u32 	%r121, %r116, %r120;
	mul.lo.s32 	%r122, %r121, %r120;
	sub.s32 	%r123, %r116, %r122;
	cvt.u64.u32 	%rd87, %r123;
	ld.local.s32 	%rd88, [%rd86+36];
	mad.lo.s64 	%rd89, %rd88, %rd87, %rd84;
	add.s32 	%r146, %r146, -4;
	mul.wide.u32 	%rd90, %r146, 4;
	add.s64 	%rd91, %rd3, %rd90;
	ld.local.u32 	%r124, [%rd91+4];
	div.u32 	%r147, %r121, %r124;
	mul.lo.s32 	%r125, %r147, %r124;
	sub.s32 	%r126, %r121, %r125;
	cvt.u64.u32 	%rd92, %r126;
	ld.local.s32 	%rd93, [%rd91+36];
	mad.lo.s64 	%rd131, %rd93, %rd92, %rd89;
$L__BB1_9:
	setp.eq.s32 	%p7, %r15, 0;
	@%p7 bra 	$L__BB1_14;
	setp.eq.s32 	%p8, %r15, 1;
	@%p8 bra 	$L__BB1_12;
	add.s32 	%r127, %r146, -1;
	mul.wide.u32 	%rd95, %r127, 4;
	add.s64 	%rd96, %rd3, %rd95;
	ld.local.u32 	%r128, [%rd96+4];
	div.u32 	%r129, %r147, %r128;
	mul.lo.s32 	%r130, %r129, %r128;
	sub.s32 	%r131, %r147, %r130;
	cvt.u64.u32 	%rd97, %r131;
	ld.local.s32 	%rd98, [%rd96+36];
	mad.lo.s64 	%rd99, %rd98, %rd97, %rd131;
	add.s32 	%r146, %r146, -2;
	mul.wide.u32 	%rd100, %r146, 4;
	add.s64 	%rd101, %rd3, %rd100;
	ld.local.u32 	%r132, [%rd101+4];
	div.u32 	%r147, %r129, %r132;
	mul.lo.s32 	%r133, %r147, %r132;
	sub.s32 	%r134, %r129, %r133;
	cvt.u64.u32 	%rd102, %r134;
	ld.local.s32 	%rd103, [%rd101+36];
	mad.lo.s64 	%rd131, %rd103, %rd102, %rd99;
$L__BB1_12:
	and.b32  	%r135, %r1, 1;
	setp.eq.b32 	%p9, %r135, 1;
	not.pred 	%p10, %p9;
	@%p10 bra 	$L__BB1_14;
	add.s32 	%r136, %r146, -1;
	mul.wide.u32 	%rd104, %r136, 4;
	add.s64 	%rd105, %rd3, %rd104;
	ld.local.u32 	%r137, [%rd105+4];
	rem.u32 	%r138, %r147, %r137;
	cvt.u64.u32 	%rd106, %r138;
	ld.local.s32 	%rd107, [%rd105+36];
	mad.lo.s64 	%rd131, %rd107, %rd106, %rd131;
$L__BB1_14:
	add.s32 	%r139, %r40, %r2;
	cvt.u64.u32 	%rd108, %r41;
	mul.lo.s64 	%rd17, %rd131, %rd108;
	mul.wide.u32 	%rd18, %r41, %r139;
	setp.eq.s32 	%p11, %r41, 0;
	@%p11 bra 	$L__BB1_27;
	and.b32  	%r24, %r41, 15;
	setp.lt.u32 	%p12, %r41, 16;
	mov.b32 	%r152, 0;
	@%p12 bra 	$L__BB1_18;
	and.b32  	%r152, %r41, -16;
	neg.s32 	%r150, %r152;
	add.s64 	%rd109, %rd17, %rd2;
	add.s64 	%rd133, %rd109, 7;
	add.s64 	%rd110, %rd18, %rd1;
	add.s64 	%rd132, %rd110, 7;
$L__BB1_17:
	.pragma "nounroll";
	ld.global.u8 	%rs1, [%rd133+-7];
	st.global.u8 	[%rd132+-7], %rs1;
	ld.global.u8 	%rs2, [%rd133+-6];
	st.global.u8 	[%rd132+-6], %rs2;
	ld.global.u8 	%rs3, [%rd133+-5];
	st.global.u8 	[%rd132+-5], %rs3;
	ld.global.u8 	%rs4, [%rd133+-4];
	st.global.u8 	[%rd132+-4], %rs4;
	ld.global.u8 	%rs5, [%rd133+-3];
	st.global.u8 	[%rd132+-3], %rs5;
	ld.global.u8 	%rs6, [%rd133+-2];
	st.global.u8 	[%rd132+-2], %rs6;
	ld.global.u8 	%rs7, [%rd133+-1];
	st.global.u8 	[%rd132+-1], %rs7;
	ld.global.u8 	%rs8, [%rd133];
	st.global.u8 	[%rd132], %rs8;
	ld.global.u8 	%rs9, [%rd133+1];
	st.global.u8 	[%rd132+1], %rs9;
	ld.global.u8 	%rs10, [%rd133+2];
	st.global.u8 	[%rd132+2], %rs10;
	ld.global.u8 	%rs11, [%rd133+3];
	st.global.u8 	[%rd132+3], %rs11;
	ld.global.u8 	%rs12, [%rd133+4];
	st.global.u8 	[%rd132+4], %rs12;
	ld.global.u8 	%rs13, [%rd133+5];
	st.global.u8 	[%rd132+5], %rs13;
	ld.global.u8 	%rs14, [%rd133+6];
	st.global.u8 	[%rd132+6], %rs14;
	ld.global.u8 	%rs15, [%rd133+7];
	st.global.u8 	[%rd132+7], %rs15;
	ld.global.u8 	%rs16, [%rd133+8];
	st.global.u8 	[%rd132+8], %rs16;
	add.s32 	%r150, %r150, 16;
	add.s64 	%rd133, %rd133, 16;
	add.s64 	%rd132, %rd132, 16;
	setp.ne.s32 	%p13, %r150, 0;
	@%p13 bra 	$L__BB1_17;
$L__BB1_18:
	setp.eq.s32 	%p14, %r24, 0;
	@%p14 bra 	$L__BB1_27;
	and.b32  	%r30, %r41, 7;
	setp.lt.u32 	%p15, %r24, 8;
	@%p15 bra 	$L__BB1_21;
	cvt.u64.u32 	%rd111, %r152;
	add.s64 	%rd112, %rd17, %rd111;
	add.s64 	%rd113, %rd2, %rd112;
	ld.global.u8 	%rs17, [%rd113];
	add.s64 	%rd114, %rd18, %rd111;
	add.s64 	%rd115, %rd1, %rd114;
	st.global.u8 	[%rd115], %rs17;
	ld.global.u8 	%rs18, [%rd113+1];
	st.global.u8 	[%rd115+1], %rs18;
	ld.global.u8 	%rs19, [%rd113+2];
	st.global.u8 	[%rd115+2], %rs19;
	ld.global.u8 	%rs20, [%rd113+3];
	st.global.u8 	[%rd115+3], %rs20;
	ld.global.u8 	%rs21, [%rd113+4];
	st.global.u8 	[%rd115+4], %rs21;
	ld.global.u8 	%rs22, [%rd113+5];
	st.global.u8 	[%rd115+5], %rs22;
	ld.global.u8 	%rs23, [%rd113+6];
	st.global.u8 	[%rd115+6], %rs23;
	ld.global.u8 	%rs24, [%rd113+7];
	st.global.u8 	[%rd115+7], %rs24;
	add.s32 	%r152, %r152, 8;
$L__BB1_21:
	setp.eq.s32 	%p16, %r30, 0;
	@%p16 bra 	$L__BB1_27;
	and.b32  	%r33, %r41, 3;
	setp.lt.u32 	%p17, %r30, 4;
	@%p17 bra 	$L__BB1_24;
	cvt.u64.u32 	%rd116, %r152;
	add.s64 	%rd117, %rd17, %rd116;
	add.s64 	%rd118, %rd2, %rd117;
	ld.global.u8 	%rs25, [%rd118];
	add.s64 	%rd119, %rd18, %rd116;
	add.s64 	%rd120, %rd1, %rd119;
	st.global.u8 	[%rd120], %rs25;
	ld.global.u8 	%rs26, [%rd118+1];
	st.global.u8 	[%rd120+1], %rs26;
	ld.global.u8 	%rs27, [%rd118+2];
	st.global.u8 	[%rd120+2], %rs27;
	ld.global.u8 	%rs28, [%rd118+3];
	st.global.u8 	[%rd120+3], %rs28;
	add.s32 	%r152, %r152, 4;
$L__BB1_24:
	setp.eq.s32 	%p18, %r33, 0;
	@%p18 bra 	$L__BB1_27;
	cvt.u64.u32 	%rd121, %r152;
	add.s64 	%rd122, %rd18, %rd121;
	add.s64 	%rd135, %rd1, %rd122;
	add.s64 	%rd123, %rd17, %rd121;
	add.s64 	%rd134, %rd2, %rd123;
	neg.s32 	%r154, %r33;
$L__BB1_26:
	.pragma "nounroll";
	ld.global.u8 	%rs29, [%rd134];
	st.global.u8 	[%rd135], %rs29;
	add.s64 	%rd135, %rd135, 1;
	add.s64 	%rd134, %rd134, 1;
	add.s32 	%r154, %r154, 1;
	setp.ne.s32 	%p19, %r154, 0;
	@%p19 bra 	$L__BB1_26;
$L__BB1_27:
	ret;

}


// ===== COMPILED SASS (sm_100) =====

	.target	sm_100

	.elftype	@"ET_EXEC"


//--------------------- .note.nv.tkinfo           --------------------------
	.section	.note.nv.tkinfo,"",@"SHT_NOTE"
	.sectionflags	@"SHF_NOTE_NV_TKINFO"
	.tkinfo
        /*0018*/ 	.word	0x00000002
        /*0030*/ 	.string	""
        /*0030*/ 	.string	"ptxas"
        /*0030*/ 	.string	"Cuda compilation tools, release 13.0, V13.0.88"
        /*0030*/ 	.string	"Build cuda_13.0.r13.0/compiler.36424714_0"
        /*0030*/ 	.string	"-arch sm_100 -m 64 "



//--------------------- .note.nv.cuinfo           --------------------------
	.section	.note.nv.cuinfo,"",@"SHT_NOTE"
	.sectionflags	@"SHF_NOTE_NV_CUINFO"
        /*0018*/ 	.short	0x0002
        /*001a*/ 	.short	0x0064
        /*001c*/ 	.short	0x0082
	.zero		2


//--------------------- .nv.info                  --------------------------
	.section	.nv.info,"",@"SHT_CUDA_INFO"
	.align	4


	//----- nvinfo : EIATTR_REGCOUNT
	.align		4
        /*0000*/ 	.byte	0x04, 0x2f
        /*0002*/ 	.short	(.L_1 - .L_0)
	.align		4
.L_0:
        /*0004*/ 	.word	index@(orteaf_copy_contiguous_to_strided_u8)
        /*0008*/ 	.word	0x00000020


	//----- nvinfo : EIATTR_FRAME_SIZE
	.align		4
.L_1:
        /*000c*/ 	.byte	0x04, 0x11
        /*000e*/ 	.short	(.L_3 - .L_2)
	.align		4
.L_2:
        /*0010*/ 	.word	index@(orteaf_copy_contiguous_to_strided_u8)
        /*0014*/ 	.word	0x00000068


	//----- nvinfo : EIATTR_REGCOUNT
	.align		4
.L_3:
        /*0018*/ 	.byte	0x04, 0x2f
        /*001a*/ 	.short	(.L_5 - .L_4)
	.align		4
.L_4:
        /*001c*/ 	.word	index@(orteaf_copy_strided_to_contiguous_u8)
        /*0020*/ 	.word	0x00000020


	//----- nvinfo : EIATTR_FRAME_SIZE
	.align		4
.L_5:
        /*0024*/ 	.byte	0x04, 0x11
        /*0026*/ 	.short	(.L_7 - .L_6)
	.align		4
.L_6:
        /*0028*/ 	.word	index@(orteaf_copy_strided_to_contiguous_u8)
        /*002c*/ 	.word	0x00000068


	//----- nvinfo : EIATTR_MIN_STACK_SIZE
	.align		4
.L_7:
        /*0030*/ 	.byte	0x04, 0x12
        /*0032*/ 	.short	(.L_9 - .L_8)
	.align		4
.L_8:
        /*0034*/ 	.word	index@(orteaf_copy_strided_to_contiguous_u8)
        /*0038*/ 	.word	0x00000068


	//----- nvinfo : EIATTR_MIN_STACK_SIZE
	.align		4
.L_9:
        /*003c*/ 	.byte	0x04, 0x12
        /*003e*/ 	.short	(.L_11 - .L_10)
	.align		4
.L_10:
        /*0040*/ 	.word	index@(orteaf_copy_contiguous_to_strided_u8)
        /*0044*/ 	.word	0x00000068
.L_11:


//--------------------- .nv.compat                --------------------------
	.section	.nv.compat,"",@"SHT_CUDA_COMPAT_INFO"
	.align	4
        /*0000*/ 	.byte	0x02, 0x09, 0x00, 0x00, 0x02, 0x02, 0x01, 0x00, 0x02, 0x05, 0x05, 0x00, 0x03, 0x07, 0x01, 0x01
        /*0010*/ 	.byte	0x02, 0x03, 0x00, 0x00, 0x02, 0x06, 0x01, 0x00, 0x04, 0x0b, 0x08, 0x00, 0x09, 0x00, 0x00, 0x00
        /*0020*/ 	.byte	0x00, 0x00, 0x00, 0x00


//--------------------- .nv.info.orteaf_copy_strided_to_contiguous_u8 --------------------------
	.section	.nv.info.orteaf_copy_strided_to_contiguous_u8,"",@"SHT_CUDA_INFO"
	.sectionflags	@""
	.align	4


	//----- nvinfo : EIATTR_CUDA_API_VERSION
	.align		4
        /*0000*/ 	.byte	0x04, 0x37
        /*0002*/ 	.short	(.L_13 - .L_12)
.L_12:
        /*0004*/ 	.word	0x00000082


	//----- nvinfo : EIATTR_KPARAM_INFO
	.align		4
.L_13:
        /*0008*/ 	.byte	0x04, 0x17
        /*000a*/ 	.short	(.L_15 - .L_14)
.L_14:
        /*000c*/ 	.word	0x00000000
        /*0010*/ 	.short	0x0006
        /*0012*/ 	.short	0x0020
        /*0014*/ 	.byte	0x00, 0xf0, 0x91, 0x01


	//----- nvinfo : EIATTR_KPARAM_INFO
	.align		4
.L_15:
        /*0018*/ 	.byte	0x04, 0x17
        /*001a*/ 	.short	(.L_17 - .L_16)
.L_16:
        /*001c*/ 	.word	0x00000000
        /*0020*/ 	.short	0x0005
        /*0022*/ 	.short	0x001c
        /*0024*/ 	.byte	0x00, 0xf0, 0x11, 0x00


	//----- nvinfo : EIATTR_KPARAM_INFO
	.align		4
.L_17:
        /*0028*/ 	.byte	0x04, 0x17
        /*002a*/ 	.short	(.L_19 - .L_18)
.L_18:
        /*002c*/ 	.word	0x00000000
        /*0030*/ 	.short	0x0004
        /*0032*/ 	.short	0x0018
        /*0034*/ 	.byte	0x00, 0xf0, 0x11, 0x00


	//----- nvinfo : EIATTR_KPARAM_INFO
	.align		4
.L_19:
        /*0038*/ 	.byte	0x04, 0x17
        /*003a*/ 	.short	(.L_21 - .L_20)
.L_20:
        /*003c*/ 	.word	0x00000000
        /*0040*/ 	.short	0x0003
        /*0042*/ 	.short	0x0014
        /*0044*/ 	.byte	0x00, 0xf0, 0x11, 0x00


	//----- nvinfo : EIATTR_KPARAM_INFO
	.align		4
.L_21:
        /*0048*/ 	.byte	0x04, 0x17
        /*004a*/ 	.short	(.L_23 - .L_22)
.L_22:
        /*004c*/ 	.word	0x00000000
        /*0050*/ 	.short	0x0002
        /*0052*/ 	.short	0x0010
        /*0054*/ 	.byte	0x00, 0xf0, 0x11, 0x00


	//----- nvinfo : EIATTR_KPARAM_INFO
	.align		4
.L_23:
        /*0058*/ 	.byte	0x04, 0x17
        /*005a*/ 	.short	(.L_25 - .L_24)
.L_24:
        /*005c*/ 	.word	0x00000000
        /*0060*/ 	.short	0x0001
        /*0062*/ 	.short	0x0008
        /*0064*/ 	.byte	0x00, 0xf5, 0x21, 0x00


	//----- nvinfo : EIATTR_KPARAM_INFO
	.align		4
.L_25:
        /*0068*/ 	.byte	0x04, 0x17
        /*006a*/ 	.short	(.L_27 - .L_26)
.L_26:
        /*006c*/ 	.word	0x00000000
        /*0070*/ 	.short	0x0000
        /*0072*/ 	.short	0x0000
        /*0074*/ 	.byte	0x00, 0xf5, 0x21, 0x00


	//----- nvinfo : EIATTR_SPARSE_MMA_MASK
	.align		4
.L_27:
        /*0078*/ 	.byte	0x03, 0x50
        /*007a*/ 	.short	0x0000


	//----- nvinfo : EIATTR_MAXREG_COUNT
	.align		4
        /*007c*/ 	.byte	0x03, 0x1b
        /*007e*/ 	.short	0x00ff


	//----- nvinfo : EIATTR_MERCURY_ISA_VERSION
	.align		4
        /*0080*/ 	.byte	0x03, 0x5f
        /*0082*/ 	.short	0x0101


	//----- nvinfo : EIATTR_VRC_CTA_INIT_COUNT
	.align		4
        /*0084*/ 	.byte	0x02, 0x4a
	.zero		1
	.zero		1


	//----- nvinfo : EIATTR_EXIT_INSTR_OFFSETS
	.align		4
        /*0088*/ 	.byte	0x04, 0x1c
        /*008a*/ 	.short	(.L_29 - .L_28)


	//   ....[0]....
.L_28:
        /*008c*/ 	.word	0x00000220


	//   ....[1]....
        /*0090*/ 	.word	0x00001eb0


	//   ....[2]....
        /*0094*/ 	.word	0x000022b0


	//   ....[3]....
        /*0098*/ 	.word	0x000024a0


	//   ....[4]....
        /*009c*/ 	.word	0x00002610


	//   ....[5]....
        /*00a0*/ 	.word	0x00002790


	//----- nvinfo : EIATTR_CBANK_PARAM_SIZE
	.align		4
.L_29:
        /*00a4*/ 	.byte	0x03, 0x19
        /*00a6*/ 	.short	0x0084


	//----- nvinfo : EIATTR_PARAM_CBANK
	.align		4
        /*00a8*/ 	.byte	0x04, 0x0a
        /*00aa*/ 	.short	(.L_31 - .L_30)
	.align		4
.L_30:
        /*00ac*/ 	.word	index@(.nv.constant0.orteaf_copy_strided_to_contiguous_u8)
        /*00b0*/ 	.short	0x0380
        /*00b2*/ 	.short	0x0084


	//----- nvinfo : EIATTR_SW_WAR
	.align		4
.L_31:
        /*00b4*/ 	.byte	0x04, 0x36
        /*00b6*/ 	.short	(.L_33 - .L_32)
.L_32:
        /*00b8*/ 	.word	0x00000008
.L_33:


//--------------------- .nv.info.orteaf_copy_contiguous_to_strided_u8 --------------------------
	.section	.nv.info.orteaf_copy_contiguous_to_strided_u8,"",@"SHT_CUDA_INFO"
	.sectionflags	@""
	.align	4


	//----- nvinfo : EIATTR_CUDA_API_VERSION
	.align		4
        /*0000*/ 	.byte	0x04, 0x37
        /*0002*/ 	.short	(.L_35 - .L_34)
.L_34:
        /*0004*/ 	.word	0x00000082


	//----- nvinfo : EIATTR_KPARAM_INFO
	.align		4
.L_35:
        /*0008*/ 	.byte	0x04, 0x17
        /*000a*/ 	.short	(.L_37 - .L_36)
.L_36:
        /*000c*/ 	.word	0x00000000
        /*0010*/ 	.short	0x0006
        /*0012*/ 	.short	0x0020
        /*0014*/ 	.byte	0x00, 0xf0, 0x91, 0x01


	//----- nvinfo : EIATTR_KPARAM_INFO
	.align		4
.L_37:
        /*0018*/ 	.byte	0x04, 0x17
        /*001a*/ 	.short	(.L_39 - .L_38)
.L_38:
        /*001c*/ 	.word	0x00000000
        /*0020*/ 	.short	0x0005
        /*0022*/ 	.short	0x001c
        /*0024*/ 	.byte	0x00, 0xf0, 0x11, 0x00


	//----- nvinfo : EIATTR_KPARAM_INFO
	.align		4
.L_39:
        /*0028*/ 	.byte	0x04, 0x17
        /*002a*/ 	.short	(.L_41 - .L_40)
.L_40:
        /*002c*/ 	.word	0x00000000
        /*0030*/ 	.short	0x0004
        /*0032*/ 	.short	0x0018
        /*0034*/ 	.byte	0x00, 0xf0, 0x11, 0x00


	//----- nvinfo : EIATTR_KPARAM_INFO
	.align		4
.L_41:
        /*0038*/ 	.byte	0x04, 0x17
        /*003a*/ 	.short	(.L_43 - .L_42)
.L_42:
        /*003c*/ 	.word	0x00000000
        /*0040*/ 	.short	0x0003
        /*0042*/ 	.short	0x0014
        /*0044*/ 	.byte	0x00, 0xf0, 0x11, 0x00


	//----- nvinfo : EIATTR_KPARAM_INFO
	.align		4
.L_43:
        /*0048*/ 	.byte	0x04, 0x17
        /*004a*/ 	.short	(.L_45 - .L_44)
.L_44:
        /*004c*/ 	.word	0x00000000
        /*0050*/ 	.short	0x0002
        /*0052*/ 	.short	0x0010
        /*0054*/ 	.byte	0x00, 0xf0, 0x11, 0x00


	//----- nvinfo : EIATTR_KPARAM_INFO
	.align		4
.L_45:
        /*0058*/ 	.byte	0x04, 0x17
        /*005a*/ 	.short	(.L_47 - .L_46)
.L_46:
        /*005c*/ 	.word	0x00000000
        /*0060*/ 	.short	0x0001
        /*0062*/ 	.short	0x0008
        /*0064*/ 	.byte	0x00, 0xf5, 0x21, 0x00


	//----- nvinfo : EIATTR_KPARAM_INFO
	.align		4
.L_47:
        /*0068*/ 	.byte	0x04, 0x17
        /*006a*/ 	.short	(.L_49 - .L_48)
.L_48:
        /*006c*/ 	.word	0x00000000
        /*0070*/ 	.short	0x0000
        /*0072*/ 	.short	0x0000
        /*0074*/ 	.byte	0x00, 0xf5, 0x21, 0x00


	//----- nvinfo : EIATTR_SPARSE_MMA_MASK
	.align		4
.L_49:
        /*0078*/ 	.byte	0x03, 0x50
        /*007a*/ 	.short	0x0000


	//----- nvinfo : EIATTR_MAXREG_COUNT
	.align		4
        /*007c*/ 	.byte	0x03, 0x1b
        /*007e*/ 	.short	0x00ff


	//----- nvinfo : EIATTR_MERCURY_ISA_VERSION
	.align		4
        /*0080*/ 	.byte	0x03, 0x5f
        /*0082*/ 	.short	0x0101


	//----- nvinfo : EIATTR_VRC_CTA_INIT_COUNT
	.align		4
        /*0084*/ 	.byte	0x02, 0x4a
	.zero		1
	.zero		1


	//----- nvinfo : EIATTR_EXIT_INSTR_OFFSETS
	.align		4
        /*0088*/ 	.byte	0x04, 0x1c
        /*008a*/ 	.short	(.L_51 - .L_50)


	//   ....[0]....
.L_50:
        /*008c*/ 	.word	0x00000220


	//   ....[1]....
        /*0090*/ 	.word	0x00001eb0


	//   ....[2]....
        /*0094*/ 	.word	0x000022b0


	//   ....[3]....
        /*0098*/ 	.word	0x000024a0


	//   ....[4]....
        /*009c*/ 	.word	0x00002610


	//   ....[5]....
        /*00a0*/ 	.word	0x00002790


	//----- nvinfo : EIATTR_CBANK_PARAM_SIZE
	.align		4
.L_51:
        /*00a4*/ 	.byte	0x03, 0x19
        /*00a6*/ 	.short	0x0084


	//----- nvinfo : EIATTR_PARAM_CBANK
	.align		4
        /*00a8*/ 	.byte	0x04, 0x0a
        /*00aa*/ 	.short	(.L_53 - .L_52)
	.align		4
.L_52:
        /*00ac*/ 	.word	index@(.nv.constant0.orteaf_copy_contiguous_to_strided_u8)
        /*00b0*/ 	.short	0x0380
        /*00b2*/ 	.short	0x0084


	//----- nvinfo : EIATTR_SW_WAR
	.align		4
.L_53:
        /*00b4*/ 	.byte	0x04, 0x36
        /*00b6*/ 	.short	(.L_55 - .L_54)
.L_54:
        /*00b8*/ 	.word	0x00000008
.L_55:


//--------------------- .nv.callgraph             --------------------------
	.section	.nv.callgraph,"",@"SHT_CUDA_CALLGRAPH"
	.align	4
	.sectionentsize	8
	.align		4
        /*0000*/ 	.word	0x00000000
	.align		4
        /*0004*/ 	.word	0xffffffff
	.align		4
        /*0008*/ 	.word	0x00000000
	.align		4
        /*000c*/ 	.word	0xfffffffe
	.align		4
        /*0010*/ 	.word	0x00000000
	.align		4
        /*0014*/ 	.word	0xfffffffd
	.align		4
        /*0018*/ 	.word	0x00000000
	.align		4
        /*001c*/ 	.word	0xfffffffc


//--------------------- .text.orteaf_copy_strided_to_contiguous_u8 --------------------------
	.section	.text.orteaf_copy_strided_to_contiguous_u8,"ax",@progbits
	.align	128
        .global         orteaf_copy_strided_to_contiguous_u8
        .type           orteaf_copy_strided_to_contiguous_u8,@function
        .size           orteaf_copy_strided_to_contiguous_u8,(.L_x_22 - orteaf_copy_strided_to_contiguous_u8)
        .other          orteaf_copy_strided_to_contiguous_u8,@"STO_CUDA_ENTRY STV_DEFAULT"
orteaf_copy_strided_to_contiguous_u8:
.text.orteaf_copy_strided_to_contiguous_u8:
[----:B------:R-:W0:Y:S01]  /*0000*/  LDC R1, c[0x0][0x37c] ;  /* 0x0000df00ff017b82 */ /* 0x000e220000000800 */
[----:B------:R-:W1:Y:S07]  /*0010*/  S2R R25, SR_TID.X ;  /* 0x0000000000197919 */ /* 0x000e6e0000002100 */
[----:B------:R-:W1:Y:S01]  /*0020*/  S2UR UR4, SR_CTAID.X ;  /* 0x00000000000479c3 */ /* 0x000e620000002500 */
[----:B------:R-:W2:Y:S01]  /*0030*/  LDCU UR5, c[0x0][0x398] ;  /* 0x00007300ff0577ac */ /* 0x000ea20008000800 */
[----:B0-----:R-:W-:-:S06]  /*0040*/  IADD3 R1, PT, PT, R1, -0x68, RZ ;  /* 0xffffff9801017810 */ /* 0x001fcc0007ffe0ff */
[----:B------:R-:W1:Y:S08]  /*0050*/  LDC R0, c[0x0][0x360] ;  /* 0x0000d800ff007b82 */ /* 0x000e700000000800 */
[----:B------:R-:W0:Y:S08]  /*0060*/  LDC.64 R22, c[0x0][0x3a8] ;  /* 0x0000ea00ff167b82 */ /* 0x000e300000000a00 */
[----:B------:R-:W3:Y:S08]  /*0070*/  LDC.64 R2, c[0x0][0x3b0] ;  /* 0x0000ec00ff027b82 */ /* 0x000ef00000000a00 */
[----:B------:R-:W4:Y:S01]  /*0080*/  LDC.64 R4, c[0x0][0x3b8] ;  /* 0x0000ee00ff047b82 */ /* 0x000f220000000a00 */
[----:B-1----:R-:W-:-:S05]  /*0090*/  IMAD R0, R0, UR4, R25 ;  /* 0x0000000400007c24 */ /* 0x002fca000f8e0219 */
[----:B--2---:R-:W-:Y:S02]  /*00a0*/  ISETP.GE.U32.AND P0, PT, R0, UR5, PT ;  /* 0x0000000500007c0c */ /* 0x004fe4000bf06070 */
[----:B------:R-:W1:Y:S01]  /*00b0*/  LDC.64 R6, c[0x0][0x3c0] ;  /* 0x0000f000ff067b82 */ /* 0x000e620000000a00 */
[----:B0-----:R0:W-:Y:S07]  /*00c0*/  STL.64 [R1+0x8], R22 ;  /* 0x0000081601007387 */ /* 0x0011ee0000100a00 */
[----:B------:R-:W2:Y:S01]  /*00d0*/  LDC.64 R8, c[0x0][0x3c8] ;  /* 0x0000f200ff087b82 */ /* 0x000ea20000000a00 */
[----:B---3--:R0:W-:Y:S07]  /*00e0*/  STL.64 [R1+0x10], R2 ;  /* 0x0000100201007387 */ /* 0x0081ee0000100a00 */
[----:B------:R-:W3:Y:S01]  /*00f0*/  LDC.64 R10, c[0x0][0x3d0] ;  /* 0x0000f400ff0a7b82 */ /* 0x000ee20000000a00 */
[----:B----4-:R0:W-:Y:S07]  /*0100*/  STL.64 [R1+0x18], R4 ;  /* 0x0000180401007387 */ /* 0x0101ee0000100a00 */
[----:B------:R-:W4:Y:S01]  /*0110*/  LDC.64 R12, c[0x0][0x3d8] ;  /* 0x0000f600ff0c7b82 */ /* 0x000f220000000a00 */
[----:B-1----:R0:W-:Y:S07]  /*0120*/  STL.64 [R1+0x20], R6 ;  /* 0x0000200601007387 */ /* 0x0021ee0000100a00 */
[----:B------:R-:W1:Y:S01]  /*0130*/  LDC.64 R14, c[0x0][0x3e0] ;  /* 0x0000f800ff0e7b82 */ /* 0x000e620000000a00 */
[----:B--2---:R0:W-:Y:S07]  /*0140*/  STL.64 [R1+0x28], R8 ;  /* 0x0000280801007387 */ /* 0x0041ee0000100a00 */
[----:B------:R-:W2:Y:S01]  /*0150*/  LDC.64 R16, c[0x0][0x3e8] ;  /* 0x0000fa00ff107b82 */ /* 0x000ea20000000a00 */
[----:B---3--:R0:W-:Y:S07]  /*0160*/  STL.64 [R1+0x30], R10 ;  /* 0x0000300a01007387 */ /* 0x0081ee0000100a00 */
[----:B------:R-:W3:Y:S01]  /*0170*/  LDC.64 R18, c[0x0][0x3f0] ;  /* 0x0000fc00ff127b82 */ /* 0x000ee20000000a00 */
[----:B----4-:R0:W-:Y:S07]  /*0180*/  STL.64 [R1+0x38], R12 ;  /* 0x0000380c01007387 */ /* 0x0101ee0000100a00 */
[----:B------:R-:W4:Y:S01]  /*0190*/  LDC.64 R20, c[0x0][0x3f8] ;  /* 0x0000fe00ff147b82 */ /* 0x000f220000000a00 */
[----:B-1----:R0:W-:Y:S07]  /*01a0*/  STL.64 [R1+0x40], R14 ;  /* 0x0000400e01007387 */ /* 0x0021ee0000100a00 */
[----:B------:R-:W1:Y:S01]  /*01b0*/  LDC R24, c[0x0][0x3a4] ;  /* 0x0000e900ff187b82 */ /* 0x000e620000000800 */
[----:B--2---:R0:W-:Y:S07]  /*01c0*/  STL.64 [R1+0x48], R16 ;  /* 0x0000481001007387 */ /* 0x0041ee0000100a00 */
[----:B------:R-:W2:Y:S01]  /*01d0*/  LDC R26, c[0x0][0x400] ;  /* 0x00010000ff1a7b82 */ /* 0x000ea20000000800 */
[----:B---3--:R0:W-:Y:S04]  /*01e0*/  STL.64 [R1+0x50], R18 ;  /* 0x0000501201007387 */ /* 0x0081e80000100a00 */
[----:B----4-:R0:W-:Y:S04]  /*01f0*/  STL.64 [R1+0x58], R20 ;  /* 0x0000581401007387 */ /* 0x0101e80000100a00 */
[----:B-1----:R0:W-:Y:S04]  /*0200*/  STL [R1+0x4], R24 ;  /* 0x0000041801007387 */ /* 0x0021e80000100800 */
[----:B--2---:R0:W-:Y:S01]  /*0210*/  STL [R1+0x60], R26 ;  /* 0x0000601a01007387 */ /* 0x0041e20000100800 */
[----:B------:R-:W-:Y:S05]  /*0220*/  @P0 EXIT ;  /* 0x000000000000094d */ /* 0x000fea0003800000 */
[----:B------:R-:W1:Y:S01]  /*0230*/  LDCU UR5, c[0x0][0x3a0] ;  /* 0x00007400ff0577ac */ /* 0x000e620008000800 */
[----:B0-----:R-:W-:Y:S01]  /*0240*/  IMAD.MOV.U32 R15, RZ, RZ, RZ ;  /* 0x000000ffff0f7224 */ /* 0x001fe200078e00ff */
[----:B------:R-:W0:Y:S01]  /*0250*/  LDCU UR4, c[0x0][0x390] ;  /* 0x00007200ff0477ac */ /* 0x000e220008000800 */
[----:B-1----:R-:W-:Y:S01]  /*0260*/  UISETP.NE.AND UP0, UPT, UR5, URZ, UPT ;  /* 0x000000ff0500728c */ /* 0x002fe2000bf05270 */
[----:B0-----:R-:W-:-:S08]  /*0270*/  MOV R14, UR4 ;  /* 0x00000004000e7c02 */ /* 0x001fd00008000f00 */
[----:B------:R-:W-:Y:S05]  /*0280*/  BRA.U !UP0, `(.L_x_0) ;  /* 0x0000001908fc7547 */ /* 0x000fea000b800000 */
[----:B------:R-:W0:Y:S01]  /*0290*/  LDCU UR4, c[0x0][0x3a0] ;  /* 0x00007400ff0477ac */ /* 0x000e220008000800 */
[----:B------:R-:W-:Y:S01]  /*02a0*/  IMAD.MOV.U32 R5, RZ, RZ, R0 ;  /* 0x000000ffff057224 */ /* 0x000fe200078e0000 */
[----:B------:R-:W-:Y:S02]  /*02b0*/  UISETP.GE.U32.AND UP0, UPT, UR5, 0x8, UPT ;  /* 0x000000080500788c */ /* 0x000fe4000bf06070 */
[----:B------:R-:W-:Y:S01]  /*02c0*/  ULOP3.LUT UR6, UR5, 0x7, URZ, 0xc0, !UPT ;  /* 0x0000000705067892 */ /* 0x000fe2000f8ec0ff */
[----:B0-----:R-:W-:-:S06]  /*02d0*/  MOV R4, UR4 ;  /* 0x0000000400047c02 */ /* 0x001fcc0008000f00 */
[----:B------:R-:W-:Y:S05]  /*02e0*/  BRA.U !UP0, `(.L_x_1) ;  /* 0x0000000d08a87547 */ /* 0x000fea000b800000 */
[----:B------:R-:W-:Y:S01]  /*02f0*/  UIADD3 UR7, UPT, UPT, UR5, -0x4, URZ ;  /* 0xfffffffc05077890 */ /* 0x000fe2000fffe0ff */
[----:B------:R-:W-:Y:S01]  /*0300*/  IMAD.MOV.U32 R5, RZ, RZ, R0 ;  /* 0x000000ffff057224 */ /* 0x000fe200078e0000 */
[----:B------:R-:W-:-:S04]  /*0310*/  ULOP3.LUT UR4, UR5, 0xfffffff8, URZ, 0xc0, !UPT ;  /* 0xfffffff805047892 */ /* 0x000fc8000f8ec0ff */
[----:B------:R-:W-:Y:S01]  /*0320*/  MOV R4, UR7 ;  /* 0x0000000700047c02 */ /* 0x000fe20008000f00 */
[----:B------:R-:W-:-:S12]  /*0330*/  UIADD3 UR4, UPT, UPT, -UR4, URZ, URZ ;  /* 0x000000ff04047290 */ /* 0x000fd8000fffe1ff */
.L_x_2:
[----:B------:R-:W-:-:S05]  /*0340*/  VIADD R18, R4, 0x3 ;  /* 0x0000000304127836 */ /* 0x000fca0000000000 */
[----:B------:R-:W-:-:S05]  /*0350*/  LEA R18, R18, R1, 0x2 ;  /* 0x0000000112127211 */ /* 0x000fca00078e10ff */
[----:B------:R-:W2:Y:S01]  /*0360*/  LDL R24, [R18+0x4] ;  /* 0x0000040012187983 */ /* 0x000ea20000100800 */
[C---:B------:R-:W-:Y:S01]  /*0370*/  VIADD R2, R4.reuse, 0x2 ;  /* 0x0000000204027836 */ /* 0x040fe20000000000 */
[----:B------:R-:W-:-:S03]  /*0380*/  LEA R19, R4, R1, 0x2 ;  /* 0x0000000104137211 */ /* 0x000fc600078e10ff */
[--C-:B------:R-:W-:Y:S01]  /*0390*/  IMAD R25, R2, 0x4, R1.reuse ;  /* 0x0000000402197824 */ /* 0x100fe200078e0201 */
[----:B------:R-:W-:Y:S01]  /*03a0*/  IADD3 R20, PT, PT, R4, 0x1, RZ ;  /* 0x0000000104147810 */ /* 0x000fe20007ffe0ff */
[----:B------:R-:W3:Y:S04]  /*03b0*/  LDL R10, [R19+0x4] ;  /* 0x00000400130a7983 */ /* 0x000ee80000100800 */
[----:B------:R-:W4:Y:S01]  /*03c0*/  LDL R16, [R25+0x4] ;  /* 0x0000040019107983 */ /* 0x000f220000100800 */
[--C-:B------:R-:W-:Y:S01]  /*03d0*/  IMAD R20, R20, 0x4, R1.reuse ;  /* 0x0000000414147824 */ /* 0x100fe200078e0201 */
[C---:B------:R-:W-:Y:S02]  /*03e0*/  IADD3 R2, PT, PT, R4.reuse, -0x1, RZ ;  /* 0xffffffff04027810 */ /* 0x040fe40007ffe0ff */
[----:B------:R-:W-:Y:S01]  /*03f0*/  IADD3 R22, PT, PT, R4, -0x2, RZ ;  /* 0xfffffffe04167810 */ /* 0x000fe20007ffe0ff */
[----:B------:R-:W-:Y:S01]  /*0400*/  IMAD.MOV.U32 R28, RZ, RZ, RZ ;  /* 0x000000ffff1c7224 */ /* 0x000fe200078e00ff */
[----:B------:R-:W5:Y:S01]  /*0410*/  LDL R12, [R20+0x4] ;  /* 0x00000400140c7983 */ /* 0x000f620000100800 */
[----:B------:R-:W-:-:S02]  /*0420*/  IMAD R21, R2, 0x4, R1 ;  /* 0x0000000402157824 */ /* 0x000fc400078e0201 */
[----:B------:R-:W-:Y:S01]  /*0430*/  VIADD R23, R4, 0xfffffffd ;  /* 0xfffffffd04177836 */ /* 0x000fe20000000000 */
[----:B------:R-:W5:Y:S04]  /*0440*/  LDL R18, [R18+0x24] ;  /* 0x0000240012127983 */ /* 0x000f680000100800 */
[----:B------:R-:W5:Y:S01]  /*0450*/  LDL R11, [R21+0x4] ;  /* 0x00000400150b7983 */ /* 0x000f620000100800 */
[----:B------:R-:W-:-:S03]  /*0460*/  IMAD R22, R22, 0x4, R1 ;  /* 0x0000000416167824 */ /* 0x000fc600078e0201 */
[----:B------:R-:W5:Y:S04]  /*0470*/  LDL R25, [R25+0x24] ;  /* 0x0000240019197983 */ /* 0x000f680000100800 */
[----:B------:R-:W5:Y:S01]  /*0480*/  LDL R9, [R22+0x4] ;  /* 0x0000040016097983 */ /* 0x000f620000100800 */
[----:B------:R-:W-:-:S03]  /*0490*/  LEA R23, R23, R1, 0x2 ;  /* 0x0000000117177211 */ /* 0x000fc600078e10ff */
[----:B------:R-:W5:Y:S04]  /*04a0*/  LDL R20, [R20+0x24] ;  /* 0x0000240014147983 */ /* 0x000f680000100800 */
[----:B------:R-:W5:Y:S04]  /*04b0*/  LDL R19, [R19+0x24] ;  /* 0x0000240013137983 */ /* 0x000f680000100800 */
[----:B------:R-:W5:Y:S04]  /*04c0*/  LDL R21, [R21+0x24] ;  /* 0x0000240015157983 */ /* 0x000f680000100800 */
[----:B------:R-:W5:Y:S01]  /*04d0*/  LDL R22, [R22+0x24] ;  /* 0x0000240016167983 */ /* 0x000f620000100800 */
[----:B--2---:R-:W0:Y:S01]  /*04e0*/  I2F.U32.RP R6, R24 ;  /* 0x0000001800067306 */ /* 0x004e220000209000 */
[----:B------:R-:W-:-:S07]  /*04f0*/  IMAD.MOV R13, RZ, RZ, -R24 ;  /* 0x000000ffff0d7224 */ /* 0x000fce00078e0a18 */
[----:B---3--:R-:W-:Y:S08]  /*0500*/  I2F.U32.RP R2, R10 ;  /* 0x0000000a00027306 */ /* 0x008ff00000209000 */
[----:B----4-:R-:W1:Y:S01]  /*0510*/  I2F.U32.RP R7, R16 ;  /* 0x0000001000077306 */ /* 0x010e620000209000 */
[----:B-----5:R-:W-:-:S07]  /*0520*/  IMAD.MOV R17, RZ, RZ, -R12 ;  /* 0x000000ffff117224 */ /* 0x020fce00078e0a0c */
[----:B0-----:R-:W0:Y:S08]  /*0530*/  MUFU.RCP R6, R6 ;  /* 0x0000000600067308 */ /* 0x001e300000001000 */
[----:B-1----:R-:W1:Y:S08]  /*0540*/  MUFU.RCP R7, R7 ;  /* 0x0000000700077308 */ /* 0x002e700000001000 */
[----:B------:R-:W2:Y:S01]  /*0550*/  I2F.U32.RP R3, R12 ;  /* 0x0000000c00037306 */ /* 0x000ea20000209000 */
[----:B0-----:R-:W-:-:S02]  /*0560*/  IADD3 R29, PT, PT, R6, 0xffffffe, RZ ;  /* 0x0ffffffe061d7810 */ /* 0x001fc40007ffe0ff */
[----:B------:R-:W-:-:S05]  /*0570*/  IADD3 R6, PT, PT, RZ, -R10, RZ ;  /* 0x8000000aff067210 */ /* 0x000fca0007ffe0ff */
[----:B------:R-:W0:Y:S01]  /*0580*/  F2I.FTZ.U32.TRUNC.NTZ R29, R29 ;  /* 0x0000001d001d7305 */ /* 0x000e22000021f000 */
[----:B-1----:R-:W-:Y:S02]  /*0590*/  IADD3 R26, PT, PT, R7, 0xffffffe, RZ ;  /* 0x0ffffffe071a7810 */ /* 0x002fe40007ffe0ff */
[----:B------:R-:W-:-:S05]  /*05a0*/  IADD3 R7, PT, PT, RZ, -R16, RZ ;  /* 0x80000010ff077210 */ /* 0x000fca0007ffe0ff */
[----:B--2---:R-:W1:Y:S01]  /*05b0*/  MUFU.RCP R3, R3 ;  /* 0x0000000300037308 */ /* 0x004e620000001000 */
[----:B0-----:R-:W-:-:S07]  /*05c0*/  IMAD R13, R13, R29, RZ ;  /* 0x0000001d0d0d7224 */ /* 0x001fce00078e02ff */
[----:B------:R0:W2:Y:S01]  /*05d0*/  F2I.FTZ.U32.TRUNC.NTZ R27, R26 ;  /* 0x0000001a001b7305 */ /* 0x0000a2000021f000 */
[----:B------:R-:W-:-:S07]  /*05e0*/  IMAD.HI.U32 R28, R29, R13, R28 ;  /* 0x0000000d1d1c7227 */ /* 0x000fce00078e001c */
[----:B------:R-:W3:Y:S01]  /*05f0*/  MUFU.RCP R2, R2 ;  /* 0x0000000200027308 */ /* 0x000ee20000001000 */
[----:B0-----:R-:W-:Y:S02]  /*0600*/  HFMA2 R26, -RZ, RZ, 0, 0 ;  /* 0x00000000ff1a7431 */ /* 0x001fe400000001ff */
[----:B-1----:R-:W-:Y:S02]  /*0610*/  VIADD R8, R3, 0xffffffe ;  /* 0x0ffffffe03087836 */ /* 0x002fe40000000000 */
[----:B--2---:R-:W-:-:S03]  /*0620*/  IMAD R7, R7, R27, RZ ;  /* 0x0000001b07077224 */ /* 0x004fc600078e02ff */
[----:B------:R-:W0:Y:S01]  /*0630*/  I2F.U32.RP R13, R11 ;  /* 0x0000000b000d7306 */ /* 0x000e220000209000 */
[----:B------:R-:W-:-:S04]  /*0640*/  IMAD.HI.U32 R26, R27, R7, R26 ;  /* 0x000000071b1a7227 */ /* 0x000fc800078e001a */
[----:B------:R-:W-:-:S03]  /*0650*/  IMAD.MOV R27, RZ, RZ, -R11 ;  /* 0x000000ffff1b7224 */ /* 0x000fc600078e0a0b */
[----:B------:R-:W1:Y:S01]  /*0660*/  F2I.FTZ.U32.TRUNC.NTZ R3, R8 ;  /* 0x0000000800037305 */ /* 0x000e62000021f000 */
[----:B---3--:R-:W-:Y:S01]  /*0670*/  IADD3 R7, PT, PT, R2, 0xffffffe, RZ ;  /* 0x0ffffffe02077810 */ /* 0x008fe20007ffe0ff */
[----:B------:R-:W-:-:S06]  /*0680*/  IMAD.MOV.U32 R2, RZ, RZ, RZ ;  /* 0x000000ffff027224 */ /* 0x000fcc00078e00ff */
[----:B0-----:R-:W0:Y:S01]  /*0690*/  MUFU.RCP R13, R13 ;  /* 0x0000000d000d7308 */ /* 0x001e220000001000 */
[----:B-1----:R-:W-:-:S07]  /*06a0*/  IMAD R17, R17, R3, RZ ;  /* 0x0000000311117224 */ /* 0x002fce00078e02ff */
[----:B------:R-:W1:Y:S01]  /*06b0*/  F2I.FTZ.U32.TRUNC.NTZ R7, R7 ;  /* 0x0000000700077305 */ /* 0x000e62000021f000 */
[----:B------:R-:W-:-:S04]  /*06c0*/  IMAD.HI.U32 R8, R3, R17, R2 ;  /* 0x0000001103087227 */ /* 0x000fc800078e0002 */
[----:B0-----:R-:W-:-:S04]  /*06d0*/  VIADD R2, R13, 0xffffffe ;  /* 0x0ffffffe0d027836 */ /* 0x001fc80000000000 */
[----:B------:R0:W2:Y:S01]  /*06e0*/  F2I.FTZ.U32.TRUNC.NTZ R3, R2 ;  /* 0x0000000200037305 */ /* 0x0000a2000021f000 */
[----:B-1----:R-:W-:Y:S01]  /*06f0*/  IMAD R13, R6, R7, RZ ;  /* 0x00000007060d7224 */ /* 0x002fe200078e02ff */
[----:B------:R-:W-:-:S05]  /*0700*/  MOV R6, RZ ;  /* 0x000000ff00067202 */ /* 0x000fca0000000f00 */
[----:B------:R-:W-:-:S04]  /*0710*/  IMAD.HI.U32 R6, R7, R13, R6 ;  /* 0x0000000d07067227 */ /* 0x000fc800078e0006 */
[----:B0-----:R-:W-:Y:S01]  /*0720*/  HFMA2 R2, -RZ, RZ, 0, 0 ;  /* 0x00000000ff027431 */ /* 0x001fe200000001ff */
[----:B------:R-:W3:Y:S01]  /*0730*/  LDL R7, [R23+0x4] ;  /* 0x0000040017077983 */ /* 0x000ee20000100800 */
[----:B------:R-:W-:-:S04]  /*0740*/  IMAD.HI.U32 R29, R28, R5, RZ ;  /* 0x000000051c1d7227 */ /* 0x000fc800078e00ff */
[----:B--2---:R-:W-:Y:S01]  /*0750*/  IMAD R27, R27, R3, RZ ;  /* 0x000000031b1b7224 */ /* 0x004fe200078e02ff */
[----:B------:R-:W-:Y:S01]  /*0760*/  ISETP.NE.U32.AND P2, PT, R24, RZ, PT ;  /* 0x000000ff1800720c */ /* 0x000fe20003f45070 */
[----:B------:R-:W2:Y:S02]  /*0770*/  LDL R23, [R23+0x24] ;  /* 0x0000240017177983 */ /* 0x000ea40000100800 */
[----:B------:R-:W-:-:S04]  /*0780*/  IMAD.HI.U32 R27, R3, R27, R2 ;  /* 0x0000001b031b7227 */ /* 0x000fc800078e0002 */
[----:B------:R-:W-:-:S04]  /*0790*/  IMAD.MOV R3, RZ, RZ, -R29 ;  /* 0x000000ffff037224 */ /* 0x000fc800078e0a1d */
[----:B------:R-:W-:-:S05]  /*07a0*/  IMAD R3, R24, R3, R5 ;  /* 0x0000000318037224 */ /* 0x000fca00078e0205 */
[----:B------:R-:W-:-:S13]  /*07b0*/  ISETP.GE.U32.AND P0, PT, R3, R24, PT ;  /* 0x000000180300720c */ /* 0x000fda0003f06070 */
[----:B------:R-:W-:-:S04]  /*07c0*/  @P0 IADD3 R3, PT, PT, -R24, R3, RZ ;  /* 0x0000000318030210 */ /* 0x000fc80007ffe1ff */
[----:B------:R-:W-:Y:S01]  /*07d0*/  ISETP.GE.U32.AND P1, PT, R3, R24, PT ;  /* 0x000000180300720c */ /* 0x000fe20003f26070 */
[----:B------:R-:W-:-:S12]  /*07e0*/  @P0 VIADD R29, R29, 0x1 ;  /* 0x000000011d1d0836 */ /* 0x000fd80000000000 */
[----:B------:R-:W-:Y:S02]  /*07f0*/  @P1 IADD3 R29, PT, PT, R29, 0x1, RZ ;  /* 0x000000011d1d1810 */ /* 0x000fe40007ffe0ff */
[----:B------:R-:W-:-:S05]  /*0800*/  @!P2 LOP3.LUT R29, RZ, R24, RZ, 0x33, !PT ;  /* 0x00000018ff1da212 */ /* 0x000fca00078e33ff */
[----:B------:R-:W-:-:S04]  /*0810*/  IMAD.HI.U32 R13, R26, R29, RZ ;  /* 0x0000001d1a0d7227 */ /* 0x000fc800078e00ff */
[----:B------:R-:W-:Y:S01]  /*0820*/  IMAD.MOV R17, RZ, RZ, -R29 ;  /* 0x000000ffff117224 */ /* 0x000fe200078e0a1d */
[----:B------:R-:W-:-:S03]  /*0830*/  IADD3 R3, PT, PT, -R13, RZ, RZ ;  /* 0x000000ff0d037210 */ /* 0x000fc60007ffe1ff */
[----:B------:R-:W-:Y:S02]  /*0840*/  IMAD R17, R24, R17, R5 ;  /* 0x0000001118117224 */ /* 0x000fe400078e0205 */
[C---:B------:R-:W-:Y:S01]  /*0850*/  IMAD R3, R16.reuse, R3, R29 ;  /* 0x0000000310037224 */ /* 0x040fe200078e021d */
[----:B------:R-:W0:Y:S04]  /*0860*/  I2F.U32.RP R5, R9 ;  /* 0x0000000900057306 */ /* 0x000e280000209000 */
[C---:B------:R-:W-:Y:S02]  /*0870*/  ISETP.GE.U32.AND P0, PT, R3.reuse, R16, PT ;  /* 0x000000100300720c */ /* 0x040fe40003f06070 */
[----:B------:R-:W-:Y:S02]  /*0880*/  ISETP.NE.U32.AND P2, PT, R16, RZ, PT ;  /* 0x000000ff1000720c */ /* 0x000fe40003f45070 */
[----:B0-----:R-:W0:Y:S09]  /*0890*/  MUFU.RCP R5, R5 ;  /* 0x0000000500057308 */ /* 0x001e320000001000 */
[----:B------:R-:W-:-:S05]  /*08a0*/  @P0 IMAD.IADD R3, R3, 0x1, -R16 ;  /* 0x0000000103030824 */ /* 0x000fca00078e0a10 */
[----:B------:R-:W-:Y:S02]  /*08b0*/  ISETP.GE.U32.AND P1, PT, R3, R16, PT ;  /* 0x000000100300720c */ /* 0x000fe40003f26070 */
[----:B------:R-:W-:Y:S02]  /*08c0*/  @P0 IADD3 R13, PT, PT, R13, 0x1, RZ ;  /* 0x000000010d0d0810 */ /* 0x000fe40007ffe0ff */
[----:B0-----:R-:W-:-:S09]  /*08d0*/  IADD3 R2, PT, PT, R5, 0xffffffe, RZ ;  /* 0x0ffffffe05027810 */ /* 0x001fd20007ffe0ff */
[----:B------:R-:W-:Y:S01]  /*08e0*/  @P1 VIADD R13, R13, 0x1 ;  /* 0x000000010d0d1836 */ /* 0x000fe20000000000 */
[----:B------:R-:W-:Y:S01]  /*08f0*/  @!P2 LOP3.LUT R13, RZ, R16, RZ, 0x33, !PT ;  /* 0x00000010ff0da212 */ /* 0x000fe200078e33ff */
[----:B------:R0:W1:Y:S04]  /*0900*/  F2I.FTZ.U32.TRUNC.NTZ R3, R2 ;  /* 0x0000000200037305 */ /* 0x000068000021f000 */
[----:B------:R-:W-:-:S04]  /*0910*/  IMAD.MOV R24, RZ, RZ, -R13 ;  /* 0x000000ffff187224 */ /* 0x000fc800078e0a0d */
[----:B------:R-:W-:Y:S01]  /*0920*/  IMAD R16, R16, R24, R29 ;  /* 0x0000001810107224 */ /* 0x000fe200078e021d */
[----:B------:R-:W-:Y:S01]  /*0930*/  IADD3 R29, PT, PT, RZ, -R9, RZ ;  /* 0x80000009ff1d7210 */ /* 0x000fe20007ffe0ff */
[----:B0-----:R-:W-:-:S04]  /*0940*/  IMAD.MOV.U32 R2, RZ, RZ, RZ ;  /* 0x000000ffff027224 */ /* 0x001fc800078e00ff */
[----:B-1----:R-:W-:-:S04]  /*0950*/  IMAD R5, R29, R3, RZ ;  /* 0x000000031d057224 */ /* 0x002fc800078e02ff */
[----:B------:R-:W-:-:S04]  /*0960*/  IMAD.HI.U32 R3, R3, R5, R2 ;  /* 0x0000000503037227 */ /* 0x000fc800078e0002 */
[----:B------:R-:W-:-:S05]  /*0970*/  IMAD.HI.U32 R5, R8, R13, RZ ;  /* 0x0000000d08057227 */ /* 0x000fca00078e00ff */
[----:B------:R-:W-:-:S05]  /*0980*/  IADD3 R29, PT, PT, -R5, RZ, RZ ;  /* 0x000000ff051d7210 */ /* 0x000fca0007ffe1ff */
[----:B------:R-:W-:-:S05]  /*0990*/  IMAD R29, R12, R29, R13 ;  /* 0x0000001d0c1d7224 */ /* 0x000fca00078e020d */
[----:B------:R-:W-:Y:S02]  /*09a0*/  ISETP.GE.U32.AND P0, PT, R29, R12, PT ;  /* 0x0000000c1d00720c */ /* 0x000fe40003f06070 */
[----:B------:R-:W-:-:S11]  /*09b0*/  ISETP.NE.U32.AND P2, PT, R12, RZ, PT ;  /* 0x000000ff0c00720c */ /* 0x000fd60003f45070 */
[----:B------:R-:W-:-:S05]  /*09c0*/  @P0 IMAD.IADD R29, R29, 0x1, -R12 ;  /* 0x000000011d1d0824 */ /* 0x000fca00078e0a0c */
[----:B------:R-:W-:Y:S02]  /*09d0*/  ISETP.GE.U32.AND P1, PT, R29, R12, PT ;  /* 0x0000000c1d00720c */ /* 0x000fe40003f26070 */
[----:B------:R-:W-:-:S11]  /*09e0*/  @P0 IADD3 R5, PT, PT, R5, 0x1, RZ ;  /* 0x0000000105050810 */ /* 0x000fd60007ffe0ff */
[----:B------:R-:W-:Y:S01]  /*09f0*/  @P1 VIADD R5, R5, 0x1 ;  /* 0x0000000105051836 */ /* 0x000fe20000000000 */
[----:B------:R-:W-:-:S05]  /*0a00*/  @!P2 LOP3.LUT R5, RZ, R12, RZ, 0x33, !PT ;  /* 0x0000000cff05a212 */ /* 0x000fca00078e33ff */
        /* <DEDUP_REMOVED lines=19> */
[----:B------:R-:W-:Y:S01]  /*0b40*/  @!P2 LOP3.LUT R6, RZ, R11, RZ, 0x33, !PT ;  /* 0x0000000bff06a212 */ /* 0x000fe200078e33ff */
[----:B---3--:R-:W0:Y:S04]  /*0b50*/  I2F.U32.RP R26, R7 ;  /* 0x00000007001a7306 */ /* 0x008e280000209000 */
[----:B------:R-:W-:Y:S01]  /*0b60*/  IMAD.HI.U32 R2, R3, R6, RZ ;  /* 0x0000000603027227 */ /* 0x000fe200078e00ff */
[----:B------:R-:W-:-:S03]  /*0b70*/  IADD3 R3, PT, PT, -R5, RZ, RZ ;  /* 0x000000ff05037210 */ /* 0x000fc60007ffe1ff */
[----:B0-----:R-:W0:Y:S02]  /*0b80*/  MUFU.RCP R26, R26 ;  /* 0x0000001a001a7308 */ /* 0x001e240000001000 */
[----:B------:R-:W-:Y:S02]  /*0b90*/  IMAD R3, R12, R3, R13 ;  /* 0x000000030c037224 */ /* 0x000fe400078e020d */
[----:B------:R-:W-:-:S04]  /*0ba0*/  IMAD.MOV R12, RZ, RZ, -R2 ;  /* 0x000000ffff0c7224 */ /* 0x000fc800078e0a02 */
[----:B------:R-:W-:-:S05]  /*0bb0*/  IMAD R12, R9, R12, R6 ;  /* 0x0000000c090c7224 */ /* 0x000fca00078e0206 */
[----:B------:R-:W-:Y:S02]  /*0bc0*/  ISETP.GE.U32.AND P0, PT, R12, R9, PT ;  /* 0x000000090c00720c */ /* 0x000fe40003f06070 */
[----:B0-----:R-:W-:-:S06]  /*0bd0*/  IADD3 R13, PT, PT, R26, 0xffffffe, RZ ;  /* 0x0ffffffe1a0d7810 */ /* 0x001fcc0007ffe0ff */
[----:B------:R-:W0:Y:S01]  /*0be0*/  F2I.FTZ.U32.TRUNC.NTZ R13, R13 ;  /* 0x0000000d000d7305 */ /* 0x000e22000021f000 */
[----:B------:R-:W-:-:S04]  /*0bf0*/  IMAD.MOV R27, RZ, RZ, -R7 ;  /* 0x000000ffff1b7224 */ /* 0x000fc800078e0a07 */
[----:B------:R-:W-:-:S04]  /*0c00*/  @P0 IADD3 R12, PT, PT, -R9, R12, RZ ;  /* 0x0000000c090c0210 */ /* 0x000fc80007ffe1ff */
[----:B------:R-:W-:Y:S01]  /*0c10*/  ISETP.GE.U32.AND P1, PT, R12, R9, PT ;  /* 0x000000090c00720c */ /* 0x000fe20003f26070 */
[----:B------:R-:W-:Y:S02]  /*0c20*/  IMAD.MOV.U32 R12, RZ, RZ, RZ ;  /* 0x000000ffff0c7224 */ /* 0x000fe400078e00ff */
[----:B0-----:R-:W-:-:S04]  /*0c30*/  IMAD R27, R27, R13, RZ ;  /* 0x0000000d1b1b7224 */ /* 0x001fc800078e02ff */
[----:B------:R-:W-:Y:S01]  /*0c40*/  IMAD.HI.U32 R13, R13, R27, R12 ;  /* 0x0000001b0d0d7227 */ /* 0x000fe200078e000c */
[----:B------:R-:W-:-:S05]  /*0c50*/  IADD3 R12, PT, PT, R4, -0x4, RZ ;  /* 0xfffffffc040c7810 */ /* 0x000fca0007ffe0ff */
[----:B------:R-:W-:Y:S01]  /*0c60*/  IMAD R12, R12, 0x4, R1 ;  /* 0x000000040c0c7824 */ /* 0x000fe200078e0201 */
[----:B------:R-:W-:Y:S01]  /*0c70*/  SHF.R.S32.HI R24, RZ, 0x1f, R18 ;  /* 0x0000001fff187819 */ /* 0x000fe20000011412 */
[----:B------:R-:W-:-:S03]  /*0c80*/  IMAD.WIDE.U32 R14, R17, R18, R14 ;  /* 0x00000012110e7225 */ /* 0x000fc600078e000e */
[----:B------:R-:W3:Y:S01]  /*0c90*/  LDL R18, [R12+0x4] ;  /* 0x000004000c127983 */ /* 0x000ee20000100800 */
[----:B------:R-:W-:-:S03]  /*0ca0*/  IMAD R17, R24, R17, RZ ;  /* 0x0000001118117224 */ /* 0x000fc600078e02ff */
[----:B------:R0:W4:Y:S01]  /*0cb0*/  LDL R24, [R12+0x24] ;  /* 0x000024000c187983 */ /* 0x0001220000100800 */
[----:B------:R-:W-:Y:S02]  /*0cc0*/  ISETP.NE.U32.AND P2, PT, R9, RZ, PT ;  /* 0x000000ff0900720c */ /* 0x000fe40003f45070 */
[----:B------:R-:W-:-:S05]  /*0cd0*/  @P0 IADD3 R2, PT, PT, R2, 0x1, RZ ;  /* 0x0000000102020810 */ /* 0x000fca0007ffe0ff */
[----:B------:R-:W-:Y:S01]  /*0ce0*/  @P1 VIADD R2, R2, 0x1 ;  /* 0x0000000102021836 */ /* 0x000fe20000000000 */
[----:B------:R-:W-:-:S05]  /*0cf0*/  IADD3 R15, PT, PT, R15, R17, RZ ;  /* 0x000000110f0f7210 */ /* 0x000fca0007ffe0ff */
[----:B------:R-:W-:-:S05]  /*0d00*/  @!P2 LOP3.LUT R2, RZ, R9, RZ, 0x33, !PT ;  /* 0x00000009ff02a212 */ /* 0x000fca00078e33ff */
[----:B------:R-:W-:-:S04]  /*0d10*/  IMAD.HI.U32 R17, R13, R2, RZ ;  /* 0x000000020d117227 */ /* 0x000fc800078e00ff */
[----:B------:R-:W-:-:S04]  /*0d20*/  IMAD.MOV R26, RZ, RZ, -R17 ;  /* 0x000000ffff1a7224 */ /* 0x000fc800078e0a11 */
[----:B------:R-:W-:-:S05]  /*0d30*/  IMAD R26, R7, R26, R2 ;  /* 0x0000001a071a7224 */ /* 0x000fca00078e0202 */
[----:B------:R-:W-:Y:S01]  /*0d40*/  ISETP.GE.U32.AND P0, PT, R26, R7, PT ;  /* 0x000000071a00720c */ /* 0x000fe20003f06070 */
[----:B0-----:R-:W-:Y:S01]  /*0d50*/  IMAD.WIDE.U32 R12, R16, R25, R14 ;  /* 0x00000019100c7225 */ /* 0x001fe200078e000e */
[----:B------:R-:W-:Y:S02]  /*0d60*/  SHF.R.S32.HI R25, RZ, 0x1f, R25 ;  /* 0x0000001fff197819 */ /* 0x000fe40000011419 */
[----:B------:R-:W-:-:S09]  /*0d70*/  ISETP.NE.U32.AND P2, PT, R7, RZ, PT ;  /* 0x000000ff0700720c */ /* 0x000fd20003f45070 */
[----:B------:R-:W-:Y:S02]  /*0d80*/  @P0 IMAD.IADD R26, R26, 0x1, -R7 ;  /* 0x000000011a1a0824 */ /* 0x000fe400078e0a07 */
[----:B------:R-:W-:-:S03]  /*0d90*/  IMAD R25, R25, R16, RZ ;  /* 0x0000001019197224 */ /* 0x000fc600078e02ff */
[----:B------:R-:W-:Y:S01]  /*0da0*/  ISETP.GE.U32.AND P1, PT, R26, R7, PT ;  /* 0x000000071a00720c */ /* 0x000fe20003f26070 */
[----:B------:R-:W-:Y:S02]  /*0db0*/  IMAD.IADD R13, R13, 0x1, R25 ;  /* 0x000000010d0d7824 */ /* 0x000fe400078e0219 */
[----:B------:R-:W-:Y:S02]  /*0dc0*/  @P0 VIADD R17, R17, 0x1 ;  /* 0x0000000111110836 */ /* 0x000fe40000000000 */
[----:B------:R-:W-:Y:S01]  /*0dd0*/  IMAD.WIDE.U32 R12, R3, R20, R12 ;  /* 0x00000014030c7225 */ /* 0x000fe200078e000c */
[----:B------:R-:W-:-:S07]  /*0de0*/  SHF.R.S32.HI R20, RZ, 0x1f, R20 ;  /* 0x0000001fff147819 */ /* 0x000fce0000011414 */
[----:B------:R-:W-:Y:S02]  /*0df0*/  @P1 IADD3 R17, PT, PT, R17, 0x1, RZ ;  /* 0x0000000111111810 */ /* 0x000fe40007ffe0ff */
[----:B------:R-:W-:Y:S01]  /*0e00*/  @!P2 LOP3.LUT R17, RZ, R7, RZ, 0x33, !PT ;  /* 0x00000007ff11a212 */ /* 0x000fe200078e33ff */
[----:B------:R-:W-:-:S04]  /*0e10*/  IMAD R3, R20, R3, RZ ;  /* 0x0000000314037224 */ /* 0x000fc800078e02ff */
[----:B------:R-:W-:Y:S01]  /*0e20*/  IMAD.IADD R13, R13, 0x1, R3 ;  /* 0x000000010d0d7824 */ /* 0x000fe200078e0203 */
[----:B------:R-:W-:-:S04]  /*0e30*/  UIADD3 UR4, UPT, UPT, UR4, 0x8, URZ ;  /* 0x0000000804047890 */ /* 0x000fc8000fffe0ff */
[----:B------:R-:W-:Y:S01]  /*0e40*/  UISETP.NE.AND UP0, UPT, UR4, URZ, UPT ;  /* 0x000000ff0400728c */ /* 0x000fe2000bf05270 */
[----:B------:R-:W-:Y:S01]  /*0e50*/  IADD3 R4, PT, PT, R4, -0x8, RZ ;  /* 0xfffffff804047810 */ /* 0x000fe20007ffe0ff */
[----:B---3--:R-:W0:Y:S08]  /*0e60*/  I2F.U32.RP R27, R18 ;  /* 0x00000012001b7306 */ /* 0x008e300000209000 */
[----:B0-----:R-:W0:Y:S01]  /*0e70*/  MUFU.RCP R27, R27 ;  /* 0x0000001b001b7308 */ /* 0x001e220000001000 */
[----:B------:R-:W-:-:S02]  /*0e80*/  IADD3 R14, PT, PT, RZ, -R18, RZ ;  /* 0x80000012ff0e7210 */ /* 0x000fc40007ffe0ff */
[----:B0-----:R-:W-:-:S05]  /*0e90*/  IADD3 R28, PT, PT, R27, 0xffffffe, RZ ;  /* 0x0ffffffe1b1c7810 */ /* 0x001fca0007ffe0ff */
[----:B------:R-:W0:Y:S02]  /*0ea0*/  F2I.FTZ.U32.TRUNC.NTZ R15, R28 ;  /* 0x0000001c000f7305 */ /* 0x000e24000021f000 */
[----:B0-----:R-:W-:Y:S01]  /*0eb0*/  IMAD R25, R14, R15, RZ ;  /* 0x0000000f0e197224 */ /* 0x001fe200078e02ff */
[----:B------:R-:W-:-:S05]  /*0ec0*/  MOV R14, RZ ;  /* 0x000000ff000e7202 */ /* 0x000fca0000000f00 */
[----:B------:R-:W-:-:S06]  /*0ed0*/  IMAD.HI.U32 R14, R15, R25, R14 ;  /* 0x000000190f0e7227 */ /* 0x000fcc00078e000e */
[----:B------:R-:W-:-:S05]  /*0ee0*/  IMAD.HI.U32 R16, R14, R17, RZ ;  /* 0x000000110e107227 */ /* 0x000fca00078e00ff */
[----:B------:R-:W-:Y:S01]  /*0ef0*/  IADD3 R15, PT, PT, -R16, RZ, RZ ;  /* 0x000000ff100f7210 */ /* 0x000fe20007ffe1ff */
[----:B------:R-:W-:-:S04]  /*0f00*/  IMAD.MOV R14, RZ, RZ, -R8 ;  /* 0x000000ffff0e7224 */ /* 0x000fc800078e0a08 */
[----:B------:R-:W-:Y:S02]  /*0f10*/  IMAD R3, R18, R15, R17 ;  /* 0x0000000f12037224 */ /* 0x000fe400078e0211 */
[----:B------:R-:W-:Y:S01]  /*0f20*/  IMAD R5, R10, R14, R5 ;  /* 0x0000000e0a057224 */ /* 0x000fe200078e0205 */
[----:B------:R-:W-:Y:S02]  /*0f30*/  SHF.R.S32.HI R10, RZ, 0x1f, R19 ;  /* 0x0000001fff0a7819 */ /* 0x000fe40000011413 */
[----:B------:R-:W-:Y:S01]  /*0f40*/  ISETP.GE.U32.AND P0, PT, R3, R18, PT ;  /* 0x000000120300720c */ /* 0x000fe20003f06070 */
[----:B------:R-:W-:-:S04]  /*0f50*/  IMAD.WIDE.U32 R12, R5, R19, R12 ;  /* 0x00000013050c7225 */ /* 0x000fc800078e000c */
[----:B------:R-:W-:Y:S01]  /*0f60*/  IMAD R5, R10, R5, RZ ;  /* 0x000000050a057224 */ /* 0x000fe200078e02ff */
[----:B------:R-:W-:-:S03]  /*0f70*/  IADD3 R10, PT, PT, -R6, RZ, RZ ;  /* 0x000000ff060a7210 */ /* 0x000fc60007ffe1ff */
[----:B------:R-:W-:Y:S01]  /*0f80*/  IMAD.IADD R13, R13, 0x1, R5 ;  /* 0x000000010d0d7824 */ /* 0x000fe200078e0205 */
[----:B------:R-:W-:Y:S01]  /*0f90*/  SHF.R.S32.HI R5, RZ, 0x1f, R21 ;  /* 0x0000001fff057819 */ /* 0x000fe20000011415 */
[----:B------:R-:W-:Y:S02]  /*0fa0*/  IMAD R8, R11, R10, R8 ;  /* 0x0000000a0b087224 */ /* 0x000fe400078e0208 */
[----:B------:R-:W-:Y:S02]  /*0fb0*/  @P0 IMAD.IADD R3, R3, 0x1, -R18 ;  /* 0x0000000103030824 */ /* 0x000fe400078e0a12 */
[----:B------:R-:W-:-:S04]  /*0fc0*/  IMAD.WIDE.U32 R10, R8, R21, R12 ;  /* 0x00000015080a7225 */ /* 0x000fc800078e000c */
[----:B------:R-:W-:Y:S01]  /*0fd0*/  IMAD R5, R5, R8, RZ ;  /* 0x0000000805057224 */ /* 0x000fe200078e02ff */
[----:B------:R-:W-:Y:S02]  /*0fe0*/  IADD3 R8, PT, PT, -R2, RZ, RZ ;  /* 0x000000ff02087210 */ /* 0x000fe40007ffe1ff */
[----:B------:R-:W-:Y:S02]  /*0ff0*/  ISETP.GE.U32.AND P1, PT, R3, R18, PT ;  /* 0x000000120300720c */ /* 0x000fe40003f26070 */
[----:B------:R-:W-:Y:S01]  /*1000*/  ISETP.NE.U32.AND P2, PT, R18, RZ, PT ;  /* 0x000000ff1200720c */ /* 0x000fe20003f45070 */
[----:B------:R-:W-:Y:S01]  /*1010*/  IMAD R9, R9, R8, R6 ;  /* 0x0000000809097224 */ /* 0x000fe200078e0206 */
[----:B------:R-:W-:Y:S02]  /*1020*/  IADD3 R11, PT, PT, R11, R5, RZ ;  /* 0x000000050b0b7210 */ /* 0x000fe40007ffe0ff */
[----:B------:R-:W-:Y:S01]  /*1030*/  SHF.R.S32.HI R6, RZ, 0x1f, R22 ;  /* 0x0000001fff067819 */ /* 0x000fe20000011416 */
[----:B------:R-:W-:-:S02]  /*1040*/  IMAD.MOV R3, RZ, RZ, -R17 ;  /* 0x000000ffff037224 */ /* 0x000fc400078e0a11 */
[----:B------:R-:W-:Y:S01]  /*1050*/  IMAD.WIDE.U32 R10, R9, R22, R10 ;  /* 0x00000016090a7225 */ /* 0x000fe200078e000a */
[----:B------:R-:W-:-:S03]  /*1060*/  @P0 IADD3 R16, PT, PT, R16, 0x1, RZ ;  /* 0x0000000110100810 */ /* 0x000fc60007ffe0ff */
[----:B------:R-:W-:Y:S01]  /*1070*/  IMAD R9, R6, R9, RZ ;  /* 0x0000000906097224 */ /* 0x000fe200078e02ff */
[----:B--2---:R-:W-:Y:S01]  /*1080*/  SHF.R.S32.HI R6, RZ, 0x1f, R23 ;  /* 0x0000001fff067819 */ /* 0x004fe20000011417 */
[----:B------:R-:W-:Y:S01]  /*1090*/  IMAD R7, R7, R3, R2 ;  /* 0x0000000307077224 */ /* 0x000fe200078e0202 */
[----:B------:R-:W-:Y:S01]  /*10a0*/  @P1 IADD3 R16, PT, PT, R16, 0x1, RZ ;  /* 0x0000000110101810 */ /* 0x000fe20007ffe0ff */
[----:B------:R-:W-:Y:S01]  /*10b0*/  IMAD.IADD R11, R11, 0x1, R9 ;  /* 0x000000010b0b7824 */ /* 0x000fe200078e0209 */
[----:B------:R-:W-:Y:S01]  /*10c0*/  @!P2 LOP3.LUT R16, RZ, R18, RZ, 0x33, !PT ;  /* 0x00000012ff10a212 */ /* 0x000fe200078e33ff */
[----:B------:R-:W-:-:S04]  /*10d0*/  IMAD.WIDE.U32 R2, R7, R23, R10 ;  /* 0x0000001707027225 */ /* 0x000fc800078e000a */
[----:B------:R-:W-:Y:S02]  /*10e0*/  IMAD R7, R6, R7, RZ ;  /* 0x0000000706077224 */ /* 0x000fe400078e02ff */
[----:B------:R-:W-:Y:S01]  /*10f0*/  IMAD.MOV R5, RZ, RZ, -R16 ;  /* 0x000000ffff057224 */ /* 0x000fe200078e0a10 */
[----:B----4-:R-:W-:Y:S02]  /*1100*/  SHF.R.S32.HI R6, RZ, 0x1f, R24 ;  /* 0x0000001fff067819 */ /* 0x010fe40000011418 */
[----:B------:R-:W-:Y:S01]  /*1110*/  IADD3 R3, PT, PT, R3, R7, RZ ;  /* 0x0000000703037210 */ /* 0x000fe20007ffe0ff */
[----:B------:R-:W-:-:S04]  /*1120*/  IMAD R17, R18, R5, R17 ;  /* 0x0000000512117224 */ /* 0x000fc800078e0211 */
[----:B------:R-:W-:-:S04]  /*1130*/  IMAD.WIDE.U32 R14, R17, R24, R2 ;  /* 0x00000018110e7225 */ /* 0x000fc800078e0002 */
[----:B------:R-:W-:Y:S02]  /*1140*/  IMAD R17, R6, R17, RZ ;  /* 0x0000001106117224 */ /* 0x000fe400078e02ff */
[----:B------:R-:W-:Y:S02]  /*1150*/  IMAD.MOV.U32 R5, RZ, RZ, R16 ;  /* 0x000000ffff057224 */ /* 0x000fe400078e0010 */
[----:B------:R-:W-:Y:S01]  /*1160*/  IMAD.IADD R15, R15, 0x1, R17 ;  /* 0x000000010f0f7824 */ /* 0x000fe200078e0211 */
[----:B------:R-:W-:Y:S06]  /*1170*/  BRA.U UP0, `(.L_x_2) ;  /* 0xfffffff100707547 */ /* 0x000fec000b83ffff */
[----:B------:R-:W-:-:S07]  /*1180*/  IADD3 R4, PT, PT, R4, 0x4, RZ ;  /* 0x0000000404047810 */ /* 0x000fce0007ffe0ff */
.L_x_1:
[----:B------:R-:W-:-:S09]  /*1190*/  UISETP.NE.AND UP0, UPT, UR6, URZ, UPT ;  /* 0x000000ff0600728c */ /* 0x000fd2000bf05270 */
[----:B------:R-:W-:Y:S05]  /*11a0*/  BRA.U !UP0, `(.L_x_0) ;  /* 0x0000000d08347547 */ /* 0x000fea000b800000 */
[----:B------:R-:W-:Y:S02]  /*11b0*/  UISETP.GE.U32.AND UP0, UPT, UR6, 0x4, UPT ;  /* 0x000000040600788c */ /* 0x000fe4000bf06070 */
[----:B------:R-:W-:-:S04]  /*11c0*/  ULOP3.LUT UR7, UR5, 0x3, URZ, 0xc0, !UPT ;  /* 0x0000000305077892 */ /* 0x000fc8000f8ec0ff */
[----:B------:R-:W-:-:S03]  /*11d0*/  UISETP.NE.AND UP1, UPT, UR7, URZ, UPT ;  /* 0x000000ff0700728c */ /* 0x000fc6000bf25270 */
[----:B------:R-:W-:Y:S08]  /*11e0*/  BRA.U !UP0, `(.L_x_3) ;  /* 0x0000000508c47547 */ /* 0x000ff0000b800000 */
[----:B------:R-:W-:-:S05]  /*11f0*/  VIADD R2, R4, 0xffffffff ;  /* 0xffffffff04027836 */ /* 0x000fca0000000000 */
[----:B------:R-:W-:-:S05]  /*1200*/  LEA R12, R2, R1, 0x2 ;  /* 0x00000001020c7211 */ /* 0x000fca00078e10ff */
[----:B------:R-:W2:Y:S01]  /*1210*/  LDL R16, [R12+0x4] ;  /* 0x000004000c107983 */ /* 0x000ea20000100800 */
[----:B------:R-:W-:-:S03]  /*1220*/  VIADD R2, R4, 0xfffffffe ;  /* 0xfffffffe04027836 */ /* 0x000fc60000000000 */
[----:B------:R0:W3:Y:S02]  /*1230*/  LDL R19, [R12+0x24] ;  /* 0x000024000c137983 */ /* 0x0000e40000100800 */
[----:B------:R-:W-:-:S05]  /*1240*/  LEA R13, R2, R1, 0x2 ;  /* 0x00000001020d7211 */ /* 0x000fca00078e10ff */
[----:B------:R-:W4:Y:S01]  /*1250*/  LDL R6, [R13+0x4] ;  /* 0x000004000d067983 */ /* 0x000f220000100800 */
[----:B------:R-:W-:-:S03]  /*1260*/  VIADD R2, R4, 0xfffffffd ;  /* 0xfffffffd04027836 */ /* 0x000fc60000000000 */
[----:B------:R1:W5:Y:S02]  /*1270*/  LDL R9, [R13+0x24] ;  /* 0x000024000d097983 */ /* 0x0003640000100800 */
[----:B------:R-:W-:-:S05]  /*1280*/  LEA R20, R2, R1, 0x2 ;  /* 0x0000000102147211 */ /* 0x000fca00078e10ff */
[----:B------:R-:W3:Y:S01]  /*1290*/  LDL R7, [R20+0x4] ;  /* 0x0000040014077983 */ /* 0x000ee20000100800 */
[----:B------:R-:W-:-:S03]  /*12a0*/  VIADD R4, R4, 0xfffffffc ;  /* 0xfffffffc04047836 */ /* 0x000fc60000000000 */
[----:B------:R-:W5:Y:S02]  /*12b0*/  LDL R10, [R20+0x24] ;  /* 0x00002400140a7983 */ /* 0x000f640000100800 */
[----:B------:R-:W-:-:S05]  /*12c0*/  LEA R21, R4, R1, 0x2 ;  /* 0x0000000104157211 */ /* 0x000fca00078e10ff */
[----:B------:R-:W5:Y:S04]  /*12d0*/  LDL R8, [R21+0x4] ;  /* 0x0000040015087983 */ /* 0x000f680000100800 */
[----:B------:R5:W5:Y:S01]  /*12e0*/  LDL R11, [R21+0x24] ;  /* 0x00002400150b7983 */ /* 0x000b620000100800 */
[----:B--2---:R-:W2:Y:S08]  /*12f0*/  I2F.U32.RP R17, R16 ;  /* 0x0000001000117306 */ /* 0x004eb00000209000 */
[----:B--2---:R-:W2:Y:S01]  /*1300*/  MUFU.RCP R17, R17 ;  /* 0x0000001100117308 */ /* 0x004ea20000001000 */
[----:B------:R-:W-:Y:S01]  /*1310*/  IADD3 R23, PT, PT, RZ, -R16, RZ ;  /* 0x80000010ff177210 */ /* 0x000fe20007ffe0ff */
[----:B--2---:R-:W-:-:S06]  /*1320*/  VIADD R2, R17, 0xffffffe ;  /* 0x0ffffffe11027836 */ /* 0x004fcc0000000000 */
[----:B------:R2:W0:Y:S08]  /*1330*/  F2I.FTZ.U32.TRUNC.NTZ R3, R2 ;  /* 0x0000000200037305 */ /* 0x000430000021f000 */
[----:B----4-:R-:W4:Y:S01]  /*1340*/  I2F.U32.RP R18, R6 ;  /* 0x0000000600127306 */ /* 0x010f220000209000 */
[----:B--2---:R-:W-:Y:S02]  /*1350*/  IMAD.MOV.U32 R2, RZ, RZ, RZ ;  /* 0x000000ffff027224 */ /* 0x004fe400078e00ff */
[----:B0-----:R-:W-:-:S04]  /*1360*/  IMAD R23, R23, R3, RZ ;  /* 0x0000000317177224 */ /* 0x001fc800078e02ff */
[----:B------:R-:W-:-:S06]  /*1370*/  IMAD.HI.U32 R12, R3, R23, R2 ;  /* 0x00000017030c7227 */ /* 0x000fcc00078e0002 */
[----:B-1----:R-:W-:Y:S01]  /*1380*/  IMAD.HI.U32 R13, R12, R5, RZ ;  /* 0x000000050c0d7227 */ /* 0x002fe200078e00ff */
[----:B----4-:R-:W0:Y:S04]  /*1390*/  MUFU.RCP R18, R18 ;  /* 0x0000001200127308 */ /* 0x010e280000001000 */
[----:B------:R-:W-:-:S05]  /*13a0*/  IADD3 R3, PT, PT, -R13, RZ, RZ ;  /* 0x000000ff0d037210 */ /* 0x000fca0007ffe1ff */
[----:B------:R-:W-:-:S05]  /*13b0*/  IMAD R17, R16, R3, R5 ;  /* 0x0000000310117224 */ /* 0x000fca00078e0205 */
[----:B------:R-:W-:Y:S01]  /*13c0*/  ISETP.GE.U32.AND P0, PT, R17, R16, PT ;  /* 0x000000101100720c */ /* 0x000fe20003f06070 */
[----:B0-----:R-:W-:-:S04]  /*13d0*/  VIADD R2, R18, 0xffffffe ;  /* 0x0ffffffe12027836 */ /* 0x001fc80000000000 */
[----:B------:R0:W1:Y:S01]  /*13e0*/  F2I.FTZ.U32.TRUNC.NTZ R3, R2 ;  /* 0x0000000200037305 */ /* 0x000062000021f000 */
[----:B------:R-:W-:-:S07]  /*13f0*/  ISETP.NE.U32.AND P2, PT, R16, RZ, PT ;  /* 0x000000ff1000720c */ /* 0x000fce0003f45070 */
[----:B------:R-:W-:-:S04]  /*1400*/  @P0 IADD3 R17, PT, PT, -R16, R17, RZ ;  /* 0x0000001110110210 */ /* 0x000fc80007ffe1ff */
[----:B------:R-:W-:Y:S01]  /*1410*/  ISETP.GE.U32.AND P1, PT, R17, R16, PT ;  /* 0x000000101100720c */ /* 0x000fe20003f26070 */
[----:B0-----:R-:W-:Y:S02]  /*1420*/  HFMA2 R2, -RZ, RZ, 0, 0 ;  /* 0x00000000ff027431 */ /* 0x001fe400000001ff */
[----:B------:R-:W-:Y:S01]  /*1430*/  IMAD.MOV R17, RZ, RZ, -R6 ;  /* 0x000000ffff117224 */ /* 0x000fe200078e0a06 */
[----:B------:R-:W-:Y:S01]  /*1440*/  @P0 IADD3 R13, PT, PT, R13, 0x1, RZ ;  /* 0x000000010d0d0810 */ /* 0x000fe20007ffe0ff */
[----:B---3--:R-:W0:Y:S02]  /*1450*/  I2F.U32.RP R18, R7 ;  /* 0x0000000700127306 */ /* 0x008e240000209000 */
[----:B-1----:R-:W-:-:S04]  /*1460*/  IMAD R17, R17, R3, RZ ;  /* 0x0000000311117224 */ /* 0x002fc800078e02ff */
[----:B------:R-:W-:-:S04]  /*1470*/  IMAD.HI.U32 R12, R3, R17, R2 ;  /* 0x00000011030c7227 */ /* 0x000fc800078e0002 */
[----:B------:R-:W-:Y:S01]  /*1480*/  @P1 VIADD R13, R13, 0x1 ;  /* 0x000000010d0d1836 */ /* 0x000fe20000000000 */
[----:B------:R-:W-:-:S05]  /*1490*/  @!P2 LOP3.LUT R13, RZ, R16, RZ, 0x33, !PT ;  /* 0x00000010ff0da212 */ /* 0x000fca00078e33ff */
[----:B------:R-:W-:Y:S01]  /*14a0*/  IMAD.HI.U32 R12, R12, R13, RZ ;  /* 0x0000000d0c0c7227 */ /* 0x000fe200078e00ff */
[----:B0-----:R-:W0:Y:S03]  /*14b0*/  MUFU.RCP R18, R18 ;  /* 0x0000001200127308 */ /* 0x001e260000001000 */
[----:B------:R-:W-:-:S04]  /*14c0*/  IMAD.MOV R17, RZ, RZ, -R12 ;  /* 0x000000ffff117224 */ /* 0x000fc800078e0a0c */
[----:B------:R-:W-:-:S05]  /*14d0*/  IMAD R17, R6, R17, R13 ;  /* 0x0000001106117224 */ /* 0x000fca00078e020d */
[----:B------:R-:W-:Y:S02]  /*14e0*/  ISETP.GE.U32.AND P0, PT, R17, R6, PT ;  /* 0x000000061100720c */ /* 0x000fe40003f06070 */
[----:B0-----:R-:W-:-:S04]  /*14f0*/  IADD3 R2, PT, PT, R18, 0xffffffe, RZ ;  /* 0x0ffffffe12027810 */ /* 0x001fc80007ffe0ff */
[----:B------:R0:W1:Y:S07]  /*1500*/  F2I.FTZ.U32.TRUNC.NTZ R3, R2 ;  /* 0x0000000200037305 */ /* 0x00006e000021f000 */
[----:B------:R-:W-:Y:S01]  /*1510*/  @P0 IMAD.IADD R17, R17, 0x1, -R6 ;  /* 0x0000000111110824 */ /* 0x000fe200078e0a06 */
[----:B------:R-:W-:-:S04]  /*1520*/  ISETP.NE.U32.AND P2, PT, R6, RZ, PT ;  /* 0x000000ff0600720c */ /* 0x000fc80003f45070 */
[----:B------:R-:W-:Y:S02]  /*1530*/  ISETP.GE.U32.AND P1, PT, R17, R6, PT ;  /* 0x000000061100720c */ /* 0x000fe40003f26070 */
[----:B------:R-:W-:Y:S01]  /*1540*/  IADD3 R17, PT, PT, RZ, -R7, RZ ;  /* 0x80000007ff117210 */ /* 0x000fe20007ffe0ff */
[----:B-----5:R-:W2:Y:S01]  /*1550*/  I2F.U32.RP R18, R8 ;  /* 0x0000000800127306 */ /* 0x020ea20000209000 */
[----:B------:R-:W-:Y:S02]  /*1560*/  @P0 VIADD R12, R12, 0x1 ;  /* 0x000000010c0c0836 */ /* 0x000fe40000000000 */
[----:B0-----:R-:W-:Y:S02]  /*1570*/  IMAD.MOV.U32 R2, RZ, RZ, RZ ;  /* 0x000000ffff027224 */ /* 0x001fe400078e00ff */
[----:B-1----:R-:W-:-:S04]  /*1580*/  IMAD R17, R17, R3, RZ ;  /* 0x0000000311117224 */ /* 0x002fc800078e02ff */
[----:B------:R-:W-:Y:S01]  /*1590*/  IMAD.HI.U32 R3, R3, R17, R2 ;  /* 0x0000001103037227 */ /* 0x000fe200078e0002 */
[----:B------:R-:W-:Y:S02]  /*15a0*/  @P1 IADD3 R12, PT, PT, R12, 0x1, RZ ;  /* 0x000000010c0c1810 */ /* 0x000fe40007ffe0ff */
[----:B------:R-:W-:-:S05]  /*15b0*/  @!P2 LOP3.LUT R12, RZ, R6, RZ, 0x33, !PT ;  /* 0x00000006ff0ca212 */ /* 0x000fca00078e33ff */
[----:B------:R-:W-:Y:S01]  /*15c0*/  IMAD.HI.U32 R17, R3, R12, RZ ;  /* 0x0000000c03117227 */ /* 0x000fe200078e00ff */
[----:B--2---:R-:W0:Y:S04]  /*15d0*/  MUFU.RCP R18, R18 ;  /* 0x0000001200127308 */ /* 0x004e280000001000 */
[----:B------:R-:W-:-:S05]  /*15e0*/  IADD3 R2, PT, PT, -R17, RZ, RZ ;  /* 0x000000ff11027210 */ /* 0x000fca0007ffe1ff */
[----:B------:R-:W-:-:S05]  /*15f0*/  IMAD R2, R7, R2, R12 ;  /* 0x0000000207027224 */ /* 0x000fca00078e020c */
[----:B------:R-:W-:Y:S01]  /*1600*/  ISETP.GE.U32.AND P0, PT, R2, R7, PT ;  /* 0x000000070200720c */ /* 0x000fe20003f06070 */
[----:B0-----:R-:W-:-:S06]  /*1610*/  VIADD R3, R18, 0xffffffe ;  /* 0x0ffffffe12037836 */ /* 0x001fcc0000000000 */
[----:B------:R-:W0:Y:S06]  /*1620*/  F2I.FTZ.U32.TRUNC.NTZ R3, R3 ;  /* 0x0000000300037305 */ /* 0x000e2c000021f000 */
[C---:B------:R-:W-:Y:S02]  /*1630*/  @P0 IADD3 R2, PT, PT, -R7.reuse, R2, RZ ;  /* 0x0000000207020210 */ /* 0x040fe40007ffe1ff */
[----:B------:R-:W-:Y:S02]  /*1640*/  ISETP.NE.U32.AND P2, PT, R7, RZ, PT ;  /* 0x000000ff0700720c */ /* 0x000fe40003f45070 */
[----:B------:R-:W-:Y:S01]  /*1650*/  ISETP.GE.U32.AND P1, PT, R2, R7, PT ;  /* 0x000000070200720c */ /* 0x000fe20003f26070 */
[----:B------:R-:W-:Y:S01]  /*1660*/  IMAD.MOV R21, RZ, RZ, -R8 ;  /* 0x000000ffff157224 */ /* 0x000fe200078e0a08 */
[----:B------:R-:W-:-:S02]  /*1670*/  @P0 IADD3 R17, PT, PT, R17, 0x1, RZ ;  /* 0x0000000111110810 */ /* 0x000fc40007ffe0ff */
[----:B------:R-:W-:Y:S01]  /*1680*/  MOV R2, RZ ;  /* 0x000000ff00027202 */ /* 0x000fe20000000f00 */
[----:B0-----:R-:W-:-:S04]  /*1690*/  IMAD R21, R21, R3, RZ ;  /* 0x0000000315157224 */ /* 0x001fc800078e02ff */
[----:B------:R-:W-:-:S04]  /*16a0*/  IMAD.HI.U32 R2, R3, R21, R2 ;  /* 0x0000001503027227 */ /* 0x000fc800078e0002 */
[----:B------:R-:W-:Y:S01]  /*16b0*/  @P1 VIADD R17, R17, 0x1 ;  /* 0x0000000111111836 */ /* 0x000fe20000000000 */
[----:B------:R-:W-:-:S05]  /*16c0*/  @!P2 LOP3.LUT R17, RZ, R7, RZ, 0x33, !PT ;  /* 0x00000007ff11a212 */ /* 0x000fca00078e33ff */
[----:B------:R-:W-:-:S04]  /*16d0*/  IMAD.HI.U32 R2, R2, R17, RZ ;  /* 0x0000001102027227 */ /* 0x000fc800078e00ff */
[----:B------:R-:W-:-:S04]  /*16e0*/  IMAD.MOV R3, RZ, RZ, -R2 ;  /* 0x000000ffff037224 */ /* 0x000fc800078e0a02 */
[----:B------:R-:W-:Y:S01]  /*16f0*/  IMAD R3, R8, R3, R17 ;  /* 0x0000000308037224 */ /* 0x000fe200078e0211 */
[----:B------:R-:W-:-:S04]  /*1700*/  IADD3 R18, PT, PT, -R13, RZ, RZ ;  /* 0x000000ff0d127210 */ /* 0x000fc80007ffe1ff */
[----:B------:R-:W-:Y:S01]  /*1710*/  ISETP.GE.U32.AND P0, PT, R3, R8, PT ;  /* 0x000000080300720c */ /* 0x000fe20003f06070 */
[----:B------:R-:W-:Y:S01]  /*1720*/  IMAD R16, R16, R18, R5 ;  /* 0x0000001210107224 */ /* 0x000fe200078e0205 */
[----:B------:R-:W-:-:S03]  /*1730*/  SHF.R.S32.HI R5, RZ, 0x1f, R19 ;  /* 0x0000001fff057819 */ /* 0x000fc60000011413 */
[----:B------:R-:W-:-:S04]  /*1740*/  IMAD.WIDE.U32 R14, R16, R19, R14 ;  /* 0x00000013100e7225 */ /* 0x000fc800078e000e */
[----:B------:R-:W-:Y:S02]  /*1750*/  IMAD R5, R5, R16, RZ ;  /* 0x0000001005057224 */ /* 0x000fe400078e02ff */
[----:B------:R-:W-:Y:S02]  /*1760*/  IMAD.MOV R16, RZ, RZ, -R12 ;  /* 0x000000ffff107224 */ /* 0x000fe400078e0a0c */
[C---:B------:R-:W-:Y:S01]  /*1770*/  @P0 IADD3 R3, PT, PT, -R8.reuse, R3, RZ ;  /* 0x0000000308030210 */ /* 0x040fe20007ffe1ff */
[----:B------:R-:W-:Y:S01]  /*1780*/  IMAD.IADD R15, R15, 0x1, R5 ;  /* 0x000000010f0f7824 */ /* 0x000fe200078e0205 */
[----:B------:R-:W-:Y:S02]  /*1790*/  ISETP.NE.U32.AND P2, PT, R8, RZ, PT ;  /* 0x000000ff0800720c */ /* 0x000fe40003f45070 */
[----:B------:R-:W-:Y:S01]  /*17a0*/  ISETP.GE.U32.AND P1, PT, R3, R8, PT ;  /* 0x000000080300720c */ /* 0x000fe20003f26070 */
[----:B------:R-:W-:Y:S01]  /*17b0*/  IMAD R6, R6, R16, R13 ;  /* 0x0000001006067224 */ /* 0x000fe200078e020d */
[----:B------:R-:W-:-:S02]  /*17c0*/  SHF.R.S32.HI R3, RZ, 0x1f, R9 ;  /* 0x0000001fff037819 */ /* 0x000fc40000011409 */
[----:B------:R-:W-:Y:S01]  /*17d0*/  IADD3 R5, PT, PT, -R17, RZ, RZ ;  /* 0x000000ff11057210 */ /* 0x000fe20007ffe1ff */
[----:B------:R-:W-:-:S04]  /*17e0*/  IMAD.WIDE.U32 R14, R6, R9, R14 ;  /* 0x00000009060e7225 */ /* 0x000fc800078e000e */
[----:B------:R-:W-:Y:S02]  /*17f0*/  IMAD R3, R3, R6, RZ ;  /* 0x0000000603037224 */ /* 0x000fe400078e02ff */
[----:B------:R-:W-:-:S03]  /*1800*/  @P0 VIADD R2, R2, 0x1 ;  /* 0x0000000102020836 */ /* 0x000fc60000000000 */
[----:B------:R-:W-:Y:S01]  /*1810*/  IADD3 R15, PT, PT, R15, R3, RZ ;  /* 0x000000030f0f7210 */ /* 0x000fe20007ffe0ff */
[----:B------:R-:W-:Y:S01]  /*1820*/  IMAD R3, R7, R5, R12 ;  /* 0x0000000507037224 */ /* 0x000fe200078e020c */
[----:B------:R-:W-:Y:S01]  /*1830*/  SHF.R.S32.HI R12, RZ, 0x1f, R10 ;  /* 0x0000001fff0c7819 */ /* 0x000fe2000001140a */
[----:B------:R-:W-:Y:S01]  /*1840*/  @P1 VIADD R2, R2, 0x1 ;  /* 0x0000000102021836 */ /* 0x000fe20000000000 */
[----:B------:R-:W-:Y:S01]  /*1850*/  @!P2 LOP3.LUT R2, RZ, R8, RZ, 0x33, !PT ;  /* 0x00000008ff02a212 */ /* 0x000fe200078e33ff */
[----:B------:R-:W-:-:S03]  /*1860*/  IMAD.WIDE.U32 R6, R3, R10, R14 ;  /* 0x0000000a03067225 */ /* 0x000fc600078e000e */
[----:B------:R-:W-:Y:S01]  /*1870*/  IADD3 R5, PT, PT, -R2, RZ, RZ ;  /* 0x000000ff02057210 */ /* 0x000fe20007ffe1ff */
[----:B------:R-:W-:-:S04]  /*1880*/  IMAD R3, R12, R3, RZ ;  /* 0x000000030c037224 */ /* 0x000fc800078e02ff */
[----:B------:R-:W-:Y:S01]  /*1890*/  IMAD.IADD R7, R7, 0x1, R3 ;  /* 0x0000000107077824 */ /* 0x000fe200078e0203 */
[----:B------:R-:W-:Y:S01]  /*18a0*/  SHF.R.S32.HI R3, RZ, 0x1f, R11 ;  /* 0x0000001fff037819 */ /* 0x000fe2000001140b */
[----:B------:R-:W-:-:S04]  /*18b0*/  IMAD R8, R8, R5, R17 ;  /* 0x0000000508087224 */ /* 0x000fc800078e0211 */
[----:B------:R-:W-:-:S04]  /*18c0*/  IMAD.WIDE.U32 R14, R8, R11, R6 ;  /* 0x0000000b080e7225 */ /* 0x000fc800078e0006 */
[----:B------:R-:W-:Y:S01]  /*18d0*/  IMAD R3, R3, R8, RZ ;  /* 0x0000000803037224 */ /* 0x000fe200078e02ff */
[----:B------:R-:W-:-:S03]  /*18e0*/  MOV R5, R2 ;  /* 0x0000000200057202 */ /* 0x000fc60000000f00 */
[----:B------:R-:W-:-:S07]  /*18f0*/  IMAD.IADD R15, R15, 0x1, R3 ;  /* 0x000000010f0f7824 */ /* 0x000fce00078e0203 */
.L_x_3:
[----:B------:R-:W-:Y:S05]  /*1900*/  BRA.U !UP1, `(.L_x_0) ;  /* 0x00000005095c7547 */ /* 0x000fea000b800000 */
[----:B------:R-:W-:Y:S02]  /*1910*/  UISETP.NE.AND UP0, UPT, UR7, 0x1, UPT ;  /* 0x000000010700788c */ /* 0x000fe4000bf05270 */
[----:B------:R-:W-:-:S04]  /*1920*/  ULOP3.LUT UR4, UR5, 0x1, URZ, 0xc0, !UPT ;  /* 0x0000000105047892 */ /* 0x000fc8000f8ec0ff */
[----:B------:R-:W-:-:S03]  /*1930*/  UISETP.NE.U32.AND UP1, UPT, UR4, 0x1, UPT ;  /* 0x000000010400788c */ /* 0x000fc6000bf25070 */
[----:B------:R-:W-:Y:S08]  /*1940*/  BRA.U !UP0, `(.L_x_4) ;  /* 0x0000000108e47547 */ /* 0x000ff0000b800000 */
[----:B------:R-:W-:-:S05]  /*1950*/  IADD3 R2, PT, PT, R4, -0x1, RZ ;  /* 0xffffffff04027810 */ /* 0x000fca0007ffe0ff */
[----:B------:R-:W-:-:S05]  /*1960*/  IMAD R7, R2, 0x4, R1 ;  /* 0x0000000402077824 */ /* 0x000fca00078e0201 */
[----:B------:R-:W2:Y:S01]  /*1970*/  LDL R8, [R7+0x4] ;  /* 0x0000040007087983 */ /* 0x000ea20000100800 */
[----:B------:R-:W-:-:S03]  /*1980*/  IADD3 R4, PT, PT, R4, -0x2, RZ ;  /* 0xfffffffe04047810 */ /* 0x000fc60007ffe0ff */
[----:B------:R0:W3:Y:S02]  /*1990*/  LDL R6, [R7+0x24] ;  /* 0x0000240007067983 */ /* 0x0000e40000100800 */
[----:B------:R-:W-:-:S05]  /*19a0*/  IMAD R16, R4, 0x4, R1 ;  /* 0x0000000404107824 */ /* 0x000fca00078e0201 */
[----:B------:R-:W4:Y:S04]  /*19b0*/  LDL R2, [R16+0x4] ;  /* 0x0000040010027983 */ /* 0x000f280000100800 */
[----:B------:R-:W5:Y:S01]  /*19c0*/  LDL R3, [R16+0x24] ;  /* 0x0000240010037983 */ /* 0x000f620000100800 */
[----:B--2---:R-:W1:Y:S08]  /*19d0*/  I2F.U32.RP R9, R8 ;  /* 0x0000000800097306 */ /* 0x004e700000209000 */
[----:B-1----:R-:W1:Y:S01]  /*19e0*/  MUFU.RCP R9, R9 ;  /* 0x0000000900097308 */ /* 0x002e620000001000 */
[----:B------:R-:W-:Y:S01]  /*19f0*/  IMAD.MOV R13, RZ, RZ, -R8 ;  /* 0x000000ffff0d7224 */ /* 0x000fe200078e0a08 */
[----:B-1----:R-:W-:-:S06]  /*1a00*/  IADD3 R10, PT, PT, R9, 0xffffffe, RZ ;  /* 0x0ffffffe090a7810 */ /* 0x002fcc0007ffe0ff */
[----:B------:R1:W2:Y:S02]  /*1a10*/  F2I.FTZ.U32.TRUNC.NTZ R11, R10 ;  /* 0x0000000a000b7305 */ /* 0x0002a4000021f000 */
[----:B-1----:R-:W-:-:S06]  /*1a20*/  HFMA2 R10, -RZ, RZ, 0, 0 ;  /* 0x00000000ff0a7431 */ /* 0x002fcc00000001ff */
[----:B----4-:R-:W1:Y:S01]  /*1a30*/  I2F.U32.RP R17, R2 ;  /* 0x0000000200117306 */ /* 0x010e620000209000 */
[----:B--2---:R-:W-:-:S04]  /*1a40*/  IMAD R13, R13, R11, RZ ;  /* 0x0000000b0d0d7224 */ /* 0x004fc800078e02ff */
[----:B------:R-:W-:-:S06]  /*1a50*/  IMAD.HI.U32 R12, R11, R13, R10 ;  /* 0x0000000d0b0c7227 */ /* 0x000fcc00078e000a */
[----:B0-----:R-:W-:Y:S01]  /*1a60*/  IMAD.HI.U32 R7, R12, R5, RZ ;  /* 0x000000050c077227 */ /* 0x001fe200078e00ff */
[----:B-1----:R-:W0:Y:S03]  /*1a70*/  MUFU.RCP R17, R17 ;  /* 0x0000001100117308 */ /* 0x002e260000001000 */
        /* <DEDUP_REMOVED lines=9> */
[----:B------:R-:W-:Y:S02]  /*1b10*/  @P0 VIADD R7, R7, 0x1 ;  /* 0x0000000107070836 */ /* 0x000fe40000000000 */
[----:B0-----:R-:W-:Y:S02]  /*1b20*/  IMAD.MOV.U32 R10, RZ, RZ, RZ ;  /* 0x000000ffff0a7224 */ /* 0x001fe400078e00ff */
[----:B-1----:R-:W-:-:S04]  /*1b30*/  IMAD R9, R9, R11, RZ ;  /* 0x0000000b09097224 */ /* 0x002fc800078e02ff */
[----:B------:R-:W-:Y:S02]  /*1b40*/  IMAD.HI.U32 R12, R11, R9, R10 ;  /* 0x000000090b0c7227 */ /* 0x000fe400078e000a */
[----:B------:R-:W-:Y:S02]  /*1b50*/  @P1 IADD3 R7, PT, PT, R7, 0x1, RZ ;  /* 0x0000000107071810 */ /* 0x000fe40007ffe0ff */
[----:B------:R-:W-:-:S05]  /*1b60*/  @!P2 LOP3.LUT R7, RZ, R8, RZ, 0x33, !PT ;  /* 0x00000008ff07a212 */ /* 0x000fca00078e33ff */
[----:B------:R-:W-:-:S05]  /*1b70*/  IMAD.HI.U32 R9, R12, R7, RZ ;  /* 0x000000070c097227 */ /* 0x000fca00078e00ff */
[----:B------:R-:W-:-:S05]  /*1b80*/  IADD3 R10, PT, PT, -R9, RZ, RZ ;  /* 0x000000ff090a7210 */ /* 0x000fca0007ffe1ff */
[----:B------:R-:W-:-:S05]  /*1b90*/  IMAD R11, R2, R10, R7 ;  /* 0x0000000a020b7224 */ /* 0x000fca00078e0207 */
[----:B------:R-:W-:Y:S02]  /*1ba0*/  ISETP.GE.U32.AND P0, PT, R11, R2, PT ;  /* 0x000000020b00720c */ /* 0x000fe40003f06070 */
[----:B------:R-:W-:-:S11]  /*1bb0*/  ISETP.NE.U32.AND P2, PT, R2, RZ, PT ;  /* 0x000000ff0200720c */ /* 0x000fd60003f45070 */
[----:B------:R-:W-:-:S05]  /*1bc0*/  @P0 IMAD.IADD R11, R11, 0x1, -R2 ;  /* 0x000000010b0b0824 */ /* 0x000fca00078e0a02 */
[----:B------:R-:W-:Y:S01]  /*1bd0*/  ISETP.GE.U32.AND P1, PT, R11, R2, PT ;  /* 0x000000020b00720c */ /* 0x000fe20003f26070 */
[----:B------:R-:W-:Y:S01]  /*1be0*/  @P0 VIADD R9, R9, 0x1 ;  /* 0x0000000109090836 */ /* 0x000fe20000000000 */
[----:B------:R-:W-:-:S05]  /*1bf0*/  IADD3 R10, PT, PT, -R7, RZ, RZ ;  /* 0x000000ff070a7210 */ /* 0x000fca0007ffe1ff */
[----:B------:R-:W-:Y:S01]  /*1c00*/  IMAD R5, R8, R10, R5 ;  /* 0x0000000a08057224 */ /* 0x000fe200078e0205 */
[----:B---3--:R-:W-:-:S05]  /*1c10*/  SHF.R.S32.HI R8, RZ, 0x1f, R6 ;  /* 0x0000001fff087819 */ /* 0x008fca0000011406 */
[----:B------:R-:W-:Y:S02]  /*1c20*/  @P1 IADD3 R9, PT, PT, R9, 0x1, RZ ;  /* 0x0000000109091810 */ /* 0x000fe40007ffe0ff */
[----:B------:R-:W-:Y:S01]  /*1c30*/  @!P2 LOP3.LUT R9, RZ, R2, RZ, 0x33, !PT ;  /* 0x00000002ff09a212 */ /* 0x000fe200078e33ff */
[----:B------:R-:W-:-:S03]  /*1c40*/  IMAD.WIDE.U32 R14, R5, R6, R14 ;  /* 0x00000006050e7225 */ /* 0x000fc600078e000e */
[----:B------:R-:W-:Y:S01]  /*1c50*/  IADD3 R6, PT, PT, -R9, RZ, RZ ;  /* 0x000000ff09067210 */ /* 0x000fe20007ffe1ff */
[----:B------:R-:W-:-:S04]  /*1c60*/  IMAD R5, R8, R5, RZ ;  /* 0x0000000508057224 */ /* 0x000fc800078e02ff */
[----:B------:R-:W-:Y:S01]  /*1c70*/  IMAD.IADD R15, R15, 0x1, R5 ;  /* 0x000000010f0f7824 */ /* 0x000fe200078e0205 */
[----:B-----5:R-:W-:Y:S01]  /*1c80*/  SHF.R.S32.HI R5, RZ, 0x1f, R3 ;  /* 0x0000001fff057819 */ /* 0x020fe20000011403 */
[----:B------:R-:W-:-:S04]  /*1c90*/  IMAD R6, R2, R6, R7 ;  /* 0x0000000602067224 */ /* 0x000fc800078e0207 */
[----:B------:R-:W-:-:S04]  /*1ca0*/  IMAD.WIDE.U32 R14, R6, R3, R14 ;  /* 0x00000003060e7225 */ /* 0x000fc800078e000e */
[----:B------:R-:W-:Y:S01]  /*1cb0*/  IMAD R3, R5, R6, RZ ;  /* 0x0000000605037224 */ /* 0x000fe200078e02ff */
[----:B------:R-:W-:-:S04]  /*1cc0*/  MOV R5, R9 ;  /* 0x0000000900057202 */ /* 0x000fc80000000f00 */
[----:B------:R-:W-:-:S07]  /*1cd0*/  IADD3 R15, PT, PT, R15, R3, RZ ;  /* 0x000000030f0f7210 */ /* 0x000fce0007ffe0ff */
.L_x_4:
[----:B------:R-:W-:Y:S05]  /*1ce0*/  BRA.U UP1, `(.L_x_0) ;  /* 0x0000000101647547 */ /* 0x000fea000b800000 */
[----:B------:R-:W-:-:S05]  /*1cf0*/  VIADD R4, R4, 0xffffffff ;  /* 0xffffffff04047836 */ /* 0x000fca0000000000 */
[----:B------:R-:W-:-:S05]  /*1d00*/  LEA R4, R4, R1, 0x2 ;  /* 0x0000000104047211 */ /* 0x000fca00078e10ff */
[----:B------:R-:W2:Y:S04]  /*1d10*/  LDL R6, [R4+0x4] ;  /* 0x0000040004067983 */ /* 0x000ea80000100800 */
[----:B------:R-:W3:Y:S01]  /*1d20*/  LDL R9, [R4+0x24] ;  /* 0x0000240004097983 */ /* 0x000ee20000100800 */
[----:B--2---:R-:W0:Y:S01]  /*1d30*/  I2F.U32.RP R7, R6 ;  /* 0x0000000600077306 */ /* 0x004e220000209000 */
[----:B------:R-:W-:Y:S01]  /*1d40*/  IMAD.MOV R11, RZ, RZ, -R6 ;  /* 0x000000ffff0b7224 */ /* 0x000fe200078e0a06 */
[----:B------:R-:W-:-:S06]  /*1d50*/  ISETP.NE.U32.AND P1, PT, R6, RZ, PT ;  /* 0x000000ff0600720c */ /* 0x000fcc0003f25070 */
[----:B0-----:R-:W0:Y:S02]  /*1d60*/  MUFU.RCP R7, R7 ;  /* 0x0000000700077308 */ /* 0x001e240000001000 */
[----:B0-----:R-:W-:-:S06]  /*1d70*/  IADD3 R2, PT, PT, R7, 0xffffffe, RZ ;  /* 0x0ffffffe07027810 */ /* 0x001fcc0007ffe0ff */
[----:B------:R0:W1:Y:S02]  /*1d80*/  F2I.FTZ.U32.TRUNC.NTZ R3, R2 ;  /* 0x0000000200037305 */ /* 0x000064000021f000 */
[----:B0-----:R-:W-:Y:S02]  /*1d90*/  HFMA2 R2, -RZ, RZ, 0, 0 ;  /* 0x00000000ff027431 */ /* 0x001fe400000001ff */
[----:B-1----:R-:W-:-:S04]  /*1da0*/  IMAD R11, R11, R3, RZ ;  /* 0x000000030b0b7224 */ /* 0x002fc800078e02ff */
[----:B------:R-:W-:Y:S01]  /*1db0*/  IMAD.HI.U32 R8, R3, R11, R2 ;  /* 0x0000000b03087227 */ /* 0x000fe200078e0002 */
[----:B---3--:R-:W-:-:S05]  /*1dc0*/  SHF.R.S32.HI R2, RZ, 0x1f, R9 ;  /* 0x0000001fff027819 */ /* 0x008fca0000011409 */
[----:B------:R-:W-:-:S05]  /*1dd0*/  IMAD.HI.U32 R8, R8, R5, RZ ;  /* 0x0000000508087227 */ /* 0x000fca00078e00ff */
[----:B------:R-:W-:-:S05]  /*1de0*/  IADD3 R8, PT, PT, -R8, RZ, RZ ;  /* 0x000000ff08087210 */ /* 0x000fca0007ffe1ff */
[----:B------:R-:W-:-:S05]  /*1df0*/  IMAD R3, R6, R8, R5 ;  /* 0x0000000806037224 */ /* 0x000fca00078e0205 */
[----:B------:R-:W-:-:S13]  /*1e00*/  ISETP.GE.U32.AND P0, PT, R3, R6, PT ;  /* 0x000000060300720c */ /* 0x000fda0003f06070 */
[----:B------:R-:W-:-:S05]  /*1e10*/  @P0 IMAD.IADD R3, R3, 0x1, -R6 ;  /* 0x0000000103030824 */ /* 0x000fca00078e0a06 */
[----:B------:R-:W-:-:S13]  /*1e20*/  ISETP.GE.U32.AND P0, PT, R3, R6, PT ;  /* 0x000000060300720c */ /* 0x000fda0003f06070 */
[----:B------:R-:W-:Y:S02]  /*1e30*/  @P0 IADD3 R3, PT, PT, -R6, R3, RZ ;  /* 0x0000000306030210 */ /* 0x000fe40007ffe1ff */
[----:B------:R-:W-:-:S05]  /*1e40*/  @!P1 LOP3.LUT R3, RZ, R6, RZ, 0x33, !PT ;  /* 0x00000006ff039212 */ /* 0x000fca00078e33ff */
[----:B------:R-:W-:-:S04]  /*1e50*/  IMAD.WIDE.U32 R14, R3, R9, R14 ;  /* 0x00000009030e7225 */ /* 0x000fc800078e000e */
[----:B------:R-:W-:-:S05]  /*1e60*/  IMAD R3, R2, R3, RZ ;  /* 0x0000000302037224 */ /* 0x000fca00078e02ff */
[----:B------:R-:W-:-:S07]  /*1e70*/  IADD3 R15, PT, PT, R15, R3, RZ ;  /* 0x000000030f0f7210 */ /* 0x000fce0007ffe0ff */
.L_x_0:
[----:B------:R-:W0:Y:S01]  /*1e80*/  LDCU UR7, c[0x0][0x39c] ;  /* 0x00007380ff0777ac */ /* 0x000e220008000800 */
[----:B------:R-:W1:Y:S01]  /*1e90*/  LDCU UR6, c[0x0][0x394] ;  /* 0x00007280ff0677ac */ /* 0x000e620008000800 */
[----:B0-----:R-:W-:-:S13]  /*1ea0*/  ISETP.NE.AND P0, PT, RZ, UR7, PT ;  /* 0x00000007ff007c0c */ /* 0x001fda000bf05270 */
[----:B-1----:R-:W-:Y:S05]  /*1eb0*/  @!P0 EXIT ;  /* 0x000000000000894d */ /* 0x002fea0003800000 */
[----:B------:R-:W-:Y:S02]  /*1ec0*/  UISETP.GE.U32.AND UP0, UPT, UR7, 0x10, UPT ;  /* 0x000000100700788c */ /* 0x000fe4000bf06070 */
[----:B------:R-:W-:Y:S01]  /*1ed0*/  IMAD R3, R15, UR7, RZ ;  /* 0x000000070f037c24 */ /* 0x000fe2000f8e02ff */
[----:B------:R-:W-:Y:S02]  /*1ee0*/  ULOP3.LUT UR5, UR7, 0xf, URZ, 0xc0, !UPT ;  /* 0x0000000f07057892 */ /* 0x000fe4000f8ec0ff */
[----:B------:R-:W-:Y:S01]  /*1ef0*/  IMAD.WIDE.U32 R14, R14, UR7, RZ ;  /* 0x000000070e0e7c25 */ /* 0x000fe2000f8e00ff */
[----:B------:R-:W-:Y:S01]  /*1f00*/  UMOV UR4, URZ ;  /* 0x000000ff00047c82 */ /* 0x000fe20008000000 */
[----:B------:R-:W0:Y:S02]  /*1f10*/  LDCU.64 UR8, c[0x0][0x358] ;  /* 0x00006b00ff0877ac */ /* 0x000e240008000a00 */
[----:B------:R-:W-:Y:S01]  /*1f20*/  VIADD R2, R0, UR6 ;  /* 0x0000000600027c36 */ /* 0x000fe20008000000 */
[----:B------:R-:W-:-:S02]  /*1f30*/  ISETP.NE.AND P0, PT, RZ, UR5, PT ;  /* 0x00000005ff007c0c */ /* 0x000fc4000bf05270 */
[----:B------:R-:W-:Y:S01]  /*1f40*/  IADD3 R0, PT, PT, R15, R3, RZ ;  /* 0x000000030f007210 */ /* 0x000fe20007ffe0ff */
[----:B------:R-:W-:Y:S10]  /*1f50*/  BRA.U !UP0, `(.L_x_5) ;  /* 0x0000000108d47547 */ /* 0x000ff4000b800000 */
[----:B------:R-:W1:Y:S01]  /*1f60*/  LDC.64 R4, c[0x0][0x388] ;  /* 0x0000e200ff047b82 */ /* 0x000e620000000a00 */
[----:B------:R-:W2:Y:S01]  /*1f70*/  LDCU.64 UR10, c[0x0][0x380] ;  /* 0x00007000ff0a77ac */ /* 0x000ea20008000a00 */
[----:B------:R-:W-:-:S04]  /*1f80*/  ULOP3.LUT UR4, UR7, 0xfffffff0, URZ, 0xc0, !UPT ;  /* 0xfffffff007047892 */ /* 0x000fc8000f8ec0ff */
[----:B------:R-:W-:Y:S01]  /*1f90*/  UIADD3 UR6, UPT, UPT, -UR4, URZ, URZ ;  /* 0x000000ff04067290 */ /* 0x000fe2000fffe1ff */
[----:B--2---:R-:W-:-:S04]  /*1fa0*/  IADD3 R10, P1, PT, R14, UR10, RZ ;  /* 0x0000000a0e0a7c10 */ /* 0x004fc8000ff3e0ff */
[----:B------:R-:W-:Y:S01]  /*1fb0*/  IADD3 R10, P2, PT, R10, 0x7, RZ ;  /* 0x000000070a0a7810 */ /* 0x000fe20007f5e0ff */
[----:B-1----:R-:W-:-:S03]  /*1fc0*/  IMAD.WIDE.U32 R4, R2, UR7, R4 ;  /* 0x0000000702047c25 */ /* 0x002fc6000f8e0004 */
[----:B------:R-:W-:Y:S02]  /*1fd0*/  IADD3.X R3, PT, PT, RZ, UR11, R0, P2, P1 ;  /* 0x0000000bff037c10 */ /* 0x000fe400097e2400 */
[----:B------:R-:W-:-:S04]  /*1fe0*/  IADD3 R8, P3, PT, R4, 0x7, RZ ;  /* 0x0000000704087810 */ /* 0x000fc80007f7e0ff */
[----:B------:R-:W-:-:S09]  /*1ff0*/  IADD3.X R17, PT, PT, RZ, R5, RZ, P3, !PT ;  /* 0x00000005ff117210 */ /* 0x000fd20001ffe4ff */
.L_x_6:
[----:B------:R-:W-:Y:S01]  /*2000*/  IMAD.MOV.U32 R6, RZ, RZ, R10 ;  /* 0x000000ffff067224 */ /* 0x000fe200078e000a */
[----:B------:R-:W-:-:S05]  /*2010*/  MOV R7, R3 ;  /* 0x0000000300077202 */ /* 0x000fca0000000f00 */
[----:B0-----:R-:W2:Y:S01]  /*2020*/  LDG.E.U8 R3, desc[UR8][R6.64+-0x7] ;  /* 0xfffff90806037981 */ /* 0x001ea2000c1e1100 */
[----:B-1----:R-:W-:Y:S01]  /*2030*/  MOV R4, R8 ;  /* 0x0000000800047202 */ /* 0x002fe20000000f00 */
[----:B------:R-:W-:-:S05]  /*2040*/  IMAD.MOV.U32 R5, RZ, RZ, R17 ;  /* 0x000000ffff057224 */ /* 0x000fca00078e0011 */
[----:B--2---:R0:W-:Y:S04]  /*2050*/  STG.E.U8 desc[UR8][R4.64+-0x7], R3 ;  /* 0xfffff90304007986 */ /* 0x0041e8000c101108 */
[----:B------:R-:W2:Y:S04]  /*2060*/  LDG.E.U8 R9, desc[UR8][R6.64+-0x6] ;  /* 0xfffffa0806097981 */ /* 0x000ea8000c1e1100 */
[----:B--2---:R1:W-:Y:S04]  /*2070*/  STG.E.U8 desc[UR8][R4.64+-0x6], R9 ;  /* 0xfffffa0904007986 */ /* 0x0043e8000c101108 */
[----:B------:R-:W2:Y:S04]  /*2080*/  LDG.E.U8 R11, desc[UR8][R6.64+-0x5] ;  /* 0xfffffb08060b7981 */ /* 0x000ea8000c1e1100 */
[----:B--2---:R2:W-:Y:S04]  /*2090*/  STG.E.U8 desc[UR8][R4.64+-0x5], R11 ;  /* 0xfffffb0b04007986 */ /* 0x0045e8000c101108 */
[----:B------:R-:W3:Y:S04]  /*20a0*/  LDG.E.U8 R13, desc[UR8][R6.64+-0x4] ;  /* 0xfffffc08060d7981 */ /* 0x000ee8000c1e1100 */
[----:B---3--:R3:W-:Y:S04]  /*20b0*/  STG.E.U8 desc[UR8][R4.64+-0x4], R13 ;  /* 0xfffffc0d04007986 */ /* 0x0087e8000c101108 */
[----:B------:R-:W4:Y:S04]  /*20c0*/  LDG.E.U8 R17, desc[UR8][R6.64+-0x3] ;  /* 0xfffffd0806117981 */ /* 0x000f28000c1e1100 */
[----:B----4-:R4:W-:Y:S04]  /*20d0*/  STG.E.U8 desc[UR8][R4.64+-0x3], R17 ;  /* 0xfffffd1104007986 */ /* 0x0109e8000c101108 */
[----:B------:R-:W5:Y:S04]  /*20e0*/  LDG.E.U8 R19, desc[UR8][R6.64+-0x2] ;  /* 0xfffffe0806137981 */ /* 0x000f68000c1e1100 */
[----:B-----5:R5:W-:Y:S04]  /*20f0*/  STG.E.U8 desc[UR8][R4.64+-0x2], R19 ;  /* 0xfffffe1304007986 */ /* 0x020be8000c101108 */
[----:B0-----:R-:W2:Y:S04]  /*2100*/  LDG.E.U8 R3, desc[UR8][R6.64+-0x1] ;  /* 0xffffff0806037981 */ /* 0x001ea8000c1e1100 */
[----:B--2---:R0:W-:Y:S04]  /*2110*/  STG.E.U8 desc[UR8][R4.64+-0x1], R3 ;  /* 0xffffff0304007986 */ /* 0x0041e8000c101108 */
[----:B-1----:R-:W2:Y:S04]  /*2120*/  LDG.E.U8 R9, desc[UR8][R6.64] ;  /* 0x0000000806097981 */ /* 0x002ea8000c1e1100 */
[----:B--2---:R1:W-:Y:S04]  /*2130*/  STG.E.U8 desc[UR8][R4.64], R9 ;  /* 0x0000000904007986 */ /* 0x0043e8000c101108 */
[----:B------:R-:W2:Y:S04]  /*2140*/  LDG.E.U8 R11, desc[UR8][R6.64+0x1] ;  /* 0x00000108060b7981 */ /* 0x000ea8000c1e1100 */
[----:B--2---:R2:W-:Y:S04]  /*2150*/  STG.E.U8 desc[UR8][R4.64+0x1], R11 ;  /* 0x0000010b04007986 */ /* 0x0045e8000c101108 */
[----:B---3--:R-:W3:Y:S04]  /*2160*/  LDG.E.U8 R13, desc[UR8][R6.64+0x2] ;  /* 0x00000208060d7981 */ /* 0x008ee8000c1e1100 */
[----:B---3--:R3:W-:Y:S04]  /*2170*/  STG.E.U8 desc[UR8][R4.64+0x2], R13 ;  /* 0x0000020d04007986 */ /* 0x0087e8000c101108 */
[----:B----4-:R-:W4:Y:S04]  /*2180*/  LDG.E.U8 R17, desc[UR8][R6.64+0x3] ;  /* 0x0000030806117981 */ /* 0x010f28000c1e1100 */
[----:B----4-:R-:W-:Y:S04]  /*2190*/  STG.E.U8 desc[UR8][R4.64+0x3], R17 ;  /* 0x0000031104007986 */ /* 0x010fe8000c101108 */
[----:B-----5:R-:W4:Y:S04]  /*21a0*/  LDG.E.U8 R19, desc[UR8][R6.64+0x4] ;  /* 0x0000040806137981 */ /* 0x020f28000c1e1100 */
[----:B----4-:R-:W-:Y:S04]  /*21b0*/  STG.E.U8 desc[UR8][R4.64+0x4], R19 ;  /* 0x0000041304007986 */ /* 0x010fe8000c101108 */
[----:B0-----:R-:W4:Y:S04]  /*21c0*/  LDG.E.U8 R3, desc[UR8][R6.64+0x5] ;  /* 0x0000050806037981 */ /* 0x001f28000c1e1100 */
[----:B----4-:R0:W-:Y:S04]  /*21d0*/  STG.E.U8 desc[UR8][R4.64+0x5], R3 ;  /* 0x0000050304007986 */ /* 0x0101e8000c101108 */
[----:B-1----:R-:W4:Y:S04]  /*21e0*/  LDG.E.U8 R9, desc[UR8][R6.64+0x6] ;  /* 0x0000060806097981 */ /* 0x002f28000c1e1100 */
[----:B----4-:R1:W-:Y:S04]  /*21f0*/  STG.E.U8 desc[UR8][R4.64+0x6], R9 ;  /* 0x0000060904007986 */ /* 0x0103e8000c101108 */
[----:B--2---:R-:W2:Y:S04]  /*2200*/  LDG.E.U8 R11, desc[UR8][R6.64+0x7] ;  /* 0x00000708060b7981 */ /* 0x004ea8000c1e1100 */
[----:B--2---:R1:W-:Y:S04]  /*2210*/  STG.E.U8 desc[UR8][R4.64+0x7], R11 ;  /* 0x0000070b04007986 */ /* 0x0043e8000c101108 */
[----:B---3--:R-:W2:Y:S01]  /*2220*/  LDG.E.U8 R13, desc[UR8][R6.64+0x8] ;  /* 0x00000808060d7981 */ /* 0x008ea2000c1e1100 */
[----:B------:R-:W-:Y:S01]  /*2230*/  UIADD3 UR6, UPT, UPT, UR6, 0x10, URZ ;  /* 0x0000001006067890 */ /* 0x000fe2000fffe0ff */
[----:B------:R-:W-:-:S02]  /*2240*/  IADD3 R10, P1, PT, R6, 0x10, RZ ;  /* 0x00000010060a7810 */ /* 0x000fc40007f3e0ff */
[----:B------:R-:W-:Y:S01]  /*2250*/  IADD3 R8, P2, PT, R4, 0x10, RZ ;  /* 0x0000001004087810 */ /* 0x000fe20007f5e0ff */
[----:B------:R-:W-:Y:S01]  /*2260*/  UISETP.NE.AND UP0, UPT, UR6, URZ, UPT ;  /* 0x000000ff0600728c */ /* 0x000fe2000bf05270 */
[----:B0-----:R-:W-:Y:S02]  /*2270*/  IADD3.X R3, PT, PT, RZ, R7, RZ, P1, !PT ;  /* 0x00000007ff037210 */ /* 0x001fe40000ffe4ff */
[----:B------:R-:W-:Y:S01]  /*2280*/  IADD3.X R17, PT, PT, RZ, R5, RZ, P2, !PT ;  /* 0x00000005ff117210 */ /* 0x000fe200017fe4ff */
[----:B--2---:R1:W-:Y:S05]  /*2290*/  STG.E.U8 desc[UR8][R4.64+0x8], R13 ;  /* 0x0000080d04007986 */ /* 0x0043ea000c101108 */
[----:B------:R-:W-:Y:S05]  /*22a0*/  BRA.U UP0, `(.L_x_6) ;  /* 0xfffffffd00547547 */ /* 0x000fea000b83ffff */
.L_x_5:
[----:B0-----:R-:W-:Y:S05]  /*22b0*/  @!P0 EXIT ;  /* 0x000000000000894d */ /* 0x001fea0003800000 */
[----:B------:R-:W-:Y:S02]  /*22c0*/  UISETP.GE.U32.AND UP0, UPT, UR5, 0x8, UPT ;  /* 0x000000080500788c */ /* 0x000fe4000bf06070 */
[----:B------:R-:W-:-:S06]  /*22d0*/  ULOP3.LUT UR6, UR7, 0x7, URZ, 0xc0, !UPT ;  /* 0x0000000707067892 */ /* 0x000fcc000f8ec0ff */
[----:B------:R-:W-:Y:S01]  /*22e0*/  ISETP.NE.AND P0, PT, RZ, UR6, PT ;  /* 0x00000006ff007c0c */ /* 0x000fe2000bf05270 */
[----:B------:R-:W-:-:S12]  /*22f0*/  BRA.U !UP0, `(.L_x_7) ;  /* 0x0000000108687547 */ /* 0x000fd8000b800000 */
[----:B-1----:R-:W0:Y:S08]  /*2300*/  LDC.64 R4, c[0x0][0x380] ;  /* 0x0000e000ff047b82 */ /* 0x002e300000000a00 */
[----:B------:R-:W1:Y:S01]  /*2310*/  LDC.64 R8, c[0x0][0x388] ;  /* 0x0000e200ff087b82 */ /* 0x000e620000000a00 */
[----:B0-----:R-:W-:-:S04]  /*2320*/  IADD3 R4, P1, P2, R14, UR4, R4 ;  /* 0x000000040e047c10 */ /* 0x001fc8000fa3e004 */
[----:B------:R-:W-:-:S05]  /*2330*/  IADD3.X R5, PT, PT, R0, R5, RZ, P1, P2 ;  /* 0x0000000500057210 */ /* 0x000fca0000fe44ff */
[----:B------:R-:W2:Y:S01]  /*2340*/  LDG.E.U8 R3, desc[UR8][R4.64] ;  /* 0x0000000804037981 */ /* 0x000ea2000c1e1100 */
[----:B------:R-:W-:Y:S02]  /*2350*/  HFMA2 R7, -RZ, RZ, 0, 0 ;  /* 0x00000000ff077431 */ /* 0x000fe400000001ff */
[----:B------:R-:W-:-:S04]  /*2360*/  IMAD.U32 R6, RZ, RZ, UR4 ;  /* 0x00000004ff067e24 */ /* 0x000fc8000f8e00ff */
[----:B------:R-:W-:-:S03]  /*2370*/  IMAD.WIDE.U32 R6, R2, UR7, R6 ;  /* 0x0000000702067c25 */ /* 0x000fc6000f8e0006 */
[----:B-1----:R-:W-:-:S04]  /*2380*/  IADD3 R6, P1, PT, R6, R8, RZ ;  /* 0x0000000806067210 */ /* 0x002fc80007f3e0ff */
[----:B------:R-:W-:-:S05]  /*2390*/  IADD3.X R7, PT, PT, R7, R9, RZ, P1, !PT ;  /* 0x0000000907077210 */ /* 0x000fca0000ffe4ff */
[----:B--2---:R0:W-:Y:S04]  /*23a0*/  STG.E.U8 desc[UR8][R6.64], R3 ;  /* 0x0000000306007986 */ /* 0x0041e8000c101108 */
[----:B------:R-:W2:Y:S04]  /*23b0*/  LDG.E.U8 R9, desc[UR8][R4.64+0x1] ;  /* 0x0000010804097981 */ /* 0x000ea8000c1e1100 */
[----:B--2---:R1:W-:Y:S04]  /*23c0*/  STG.E.U8 desc[UR8][R6.64+0x1], R9 ;  /* 0x0000010906007986 */ /* 0x0043e8000c101108 */
[----:B------:R-:W2:Y:S04]  /*23d0*/  LDG.E.U8 R11, desc[UR8][R4.64+0x2] ;  /* 0x00000208040b7981 */ /* 0x000ea8000c1e1100 */
[----:B--2---:R2:W-:Y:S04]  /*23e0*/  STG.E.U8 desc[UR8][R6.64+0x2], R11 ;  /* 0x0000020b06007986 */ /* 0x0045e8000c101108 */
[----:B------:R-:W3:Y:S04]  /*23f0*/  LDG.E.U8 R13, desc[UR8][R4.64+0x3] ;  /* 0x00000308040d7981 */ /* 0x000ee8000c1e1100 */
[----:B---3--:R2:W-:Y:S04]  /*2400*/  STG.E.U8 desc[UR8][R6.64+0x3], R13 ;  /* 0x0000030d06007986 */ /* 0x0085e8000c101108 */
[----:B------:R-:W3:Y:S04]  /*2410*/  LDG.E.U8 R17, desc[UR8][R4.64+0x4] ;  /* 0x0000040804117981 */ /* 0x000ee8000c1e1100 */
[----:B---3--:R2:W-:Y:S04]  /*2420*/  STG.E.U8 desc[UR8][R6.64+0x4], R17 ;  /* 0x0000041106007986 */ /* 0x0085e8000c101108 */
[----:B------:R-:W3:Y:S04]  /*2430*/  LDG.E.U8 R19, desc[UR8][R4.64+0x5] ;  /* 0x0000050804137981 */ /* 0x000ee8000c1e1100 */
[----:B---3--:R2:W-:Y:S04]  /*2440*/  STG.E.U8 desc[UR8][R6.64+0x5], R19 ;  /* 0x0000051306007986 */ /* 0x0085e8000c101108 */
[----:B0-----:R-:W3:Y:S04]  /*2450*/  LDG.E.U8 R3, desc[UR8][R4.64+0x6] ;  /* 0x0000060804037981 */ /* 0x001ee8000c1e1100 */
[----:B---3--:R2:W-:Y:S04]  /*2460*/  STG.E.U8 desc[UR8][R6.64+0x6], R3 ;  /* 0x0000060306007986 */ /* 0x0085e8000c101108 */
[----:B-1----:R-:W3:Y:S01]  /*2470*/  LDG.E.U8 R9, desc[UR8][R4.64+0x7] ;  /* 0x0000070804097981 */ /* 0x002ee2000c1e1100 */
[----:B------:R-:W-:-:S03]  /*2480*/  UIADD3 UR4, UPT, UPT, UR4, 0x8, URZ ;  /* 0x0000000804047890 */ /* 0x000fc6000fffe0ff */
[----:B---3--:R2:W-:Y:S09]  /*2490*/  STG.E.U8 desc[UR8][R6.64+0x7], R9 ;  /* 0x0000070906007986 */ /* 0x0085f2000c101108 */
.L_x_7:
[----:B------:R-:W-:Y:S05]  /*24a0*/  @!P0 EXIT ;  /* 0x000000000000894d */ /* 0x000fea0003800000 */
[----:B------:R-:W-:Y:S02]  /*24b0*/  UISETP.GE.U32.AND UP0, UPT, UR6, 0x4, UPT ;  /* 0x000000040600788c */ /* 0x000fe4000bf06070 */
[----:B------:R-:W-:-:S06]  /*24c0*/  ULOP3.LUT UR5, UR7, 0x3, URZ, 0xc0, !UPT ;  /* 0x0000000307057892 */ /* 0x000fcc000f8ec0ff */
[----:B------:R-:W-:Y:S01]  /*24d0*/  ISETP.NE.AND P0, PT, RZ, UR5, PT ;  /* 0x00000005ff007c0c */ /* 0x000fe2000bf05270 */
[----:B------:R-:W-:-:S12]  /*24e0*/  BRA.U !UP0, `(.L_x_8) ;  /* 0x0000000108487547 */ /* 0x000fd8000b800000 */
[----:B-1----:R-:W0:Y:S08]  /*24f0*/  LDC.64 R4, c[0x0][0x380] ;  /* 0x0000e000ff047b82 */ /* 0x002e300000000a00 */
[----:B--2---:R-:W1:Y:S01]  /*2500*/  LDC.64 R8, c[0x0][0x388] ;  /* 0x0000e200ff087b82 */ /* 0x004e620000000a00 */
[----:B0-----:R-:W-:-:S04]  /*2510*/  IADD3 R4, P1, P2, R14, UR4, R4 ;  /* 0x000000040e047c10 */ /* 0x001fc8000fa3e004 */
[----:B------:R-:W-:-:S05]  /*2520*/  IADD3.X R5, PT, PT, R0, R5, RZ, P1, P2 ;  /* 0x0000000500057210 */ /* 0x000fca0000fe44ff */
[----:B------:R-:W2:Y:S01]  /*2530*/  LDG.E.U8 R3, desc[UR8][R4.64] ;  /* 0x0000000804037981 */ /* 0x000ea2000c1e1100 */
[----:B------:R-:W-:Y:S01]  /*2540*/  MOV R7, RZ ;  /* 0x000000ff00077202 */ /* 0x000fe20000000f00 */
        /* <DEDUP_REMOVED lines=9> */
[----:B------:R-:W2:Y:S01]  /*25e0*/  LDG.E.U8 R13, desc[UR8][R4.64+0x3] ;  /* 0x00000308040d7981 */ /* 0x000ea2000c1e1100 */
[----:B------:R-:W-:-:S03]  /*25f0*/  UIADD3 UR4, UPT, UPT, UR4, 0x4, URZ ;  /* 0x0000000404047890 */ /* 0x000fc6000fffe0ff */
[----:B--2---:R0:W-:Y:S09]  /*2600*/  STG.E.U8 desc[UR8][R6.64+0x3], R13 ;  /* 0x0000030d06007986 */ /* 0x0041f2000c101108 */
.L_x_8:
[----:B------:R-:W-:Y:S05]  /*2610*/  @!P0 EXIT ;  /* 0x000000000000894d */ /* 0x000fea0003800000 */
[----:B012---:R-:W0:Y:S01]  /*2620*/  LDC.64 R8, c[0x0][0x380] ;  /* 0x0000e000ff087b82 */ /* 0x007e220000000a00 */
[----:B------:R-:W-:Y:S02]  /*2630*/  HFMA2 R5, -RZ, RZ, 0, 0 ;  /* 0x00000000ff057431 */ /* 0x000fe400000001ff */
[----:B------:R-:W-:Y:S01]  /*2640*/  IMAD.U32 R4, RZ, RZ, UR4 ;  /* 0x00000004ff047e24 */ /* 0x000fe2000f8e00ff */
[----:B------:R-:W-:-:S04]  /*2650*/  UIADD3 UR5, UPT, UPT, -UR5, URZ, URZ ;  /* 0x000000ff05057290 */ /* 0x000fc8000fffe1ff */
[----:B------:R-:W1:Y:S01]  /*2660*/  LDC.64 R6, c[0x0][0x388] ;  /* 0x0000e200ff067b82 */ /* 0x000e620000000a00 */
[----:B------:R-:W-:Y:S01]  /*2670*/  IMAD.WIDE.U32 R2, R2, UR7, R4 ;  /* 0x0000000702027c25 */ /* 0x000fe2000f8e0004 */
[----:B0-----:R-:W-:-:S04]  /*2680*/  IADD3 R14, P1, P2, R14, UR4, R8 ;  /* 0x000000040e0e7c10 */ /* 0x001fc8000fa3e008 */
[----:B------:R-:W-:Y:S02]  /*2690*/  IADD3.X R15, PT, PT, R0, R9, RZ, P1, P2 ;  /* 0x00000009000f7210 */ /* 0x000fe40000fe44ff */
[----:B-1----:R-:W-:-:S04]  /*26a0*/  IADD3 R4, P0, PT, R2, R6, RZ ;  /* 0x0000000602047210 */ /* 0x002fc80007f1e0ff */
[----:B------:R-:W-:-:S09]  /*26b0*/  IADD3.X R7, PT, PT, R3, R7, RZ, P0, !PT ;  /* 0x0000000703077210 */ /* 0x000fd200007fe4ff */
.L_x_9:
[----:B0-----:R-:W-:Y:S01]  /*26c0*/  IMAD.MOV.U32 R2, RZ, RZ, R14 ;  /* 0x000000ffff027224 */ /* 0x001fe200078e000e */
[----:B------:R-:W-:-:S05]  /*26d0*/  MOV R3, R15 ;  /* 0x0000000f00037202 */ /* 0x000fca0000000f00 */
[----:B------:R0:W2:Y:S01]  /*26e0*/  LDG.E.U8 R5, desc[UR8][R2.64] ;  /* 0x0000000802057981 */ /* 0x0000a2000c1e1100 */
[----:B------:R-:W-:Y:S01]  /*26f0*/  UIADD3 UR5, UPT, UPT, UR5, 0x1, URZ ;  /* 0x0000000105057890 */ /* 0x000fe2000fffe0ff */
[----:B------:R-:W-:-:S03]  /*2700*/  IADD3 R14, P1, PT, R14, 0x1, RZ ;  /* 0x000000010e0e7810 */ /* 0x000fc60007f3e0ff */
[----:B------:R-:W-:Y:S01]  /*2710*/  UISETP.NE.AND UP0, UPT, UR5, URZ, UPT ;  /* 0x000000ff0500728c */ /* 0x000fe2000bf05270 */
[----:B------:R-:W-:Y:S02]  /*2720*/  IADD3.X R15, PT, PT, RZ, R15, RZ, P1, !PT ;  /* 0x0000000fff0f7210 */ /* 0x000fe40000ffe4ff */
[----:B0-----:R-:W-:Y:S01]  /*2730*/  MOV R2, R4 ;  /* 0x0000000400027202 */ /* 0x001fe20000000f00 */
[----:B------:R-:W-:Y:S01]  /*2740*/  IMAD.MOV.U32 R3, RZ, RZ, R7 ;  /* 0x000000ffff037224 */ /* 0x000fe200078e0007 */
[----:B------:R-:W-:-:S04]  /*2750*/  IADD3 R4, P0, PT, R4, 0x1, RZ ;  /* 0x0000000104047810 */ /* 0x000fc80007f1e0ff */
[----:B------:R-:W-:Y:S01]  /*2760*/  IADD3.X R7, PT, PT, RZ, R7, RZ, P0, !PT ;  /* 0x00000007ff077210 */ /* 0x000fe200007fe4ff */
[----:B--2---:R0:W-:Y:S01]  /*2770*/  STG.E.U8 desc[UR8][R2.64], R5 ;  /* 0x0000000502007986 */ /* 0x0041e2000c101108 */
[----:B------:R-:W-:Y:S07]  /*2780*/  BRA.U UP0, `(.L_x_9) ;  /* 0xfffffffd00cc7547 */ /* 0x000fee000b83ffff */
[----:B------:R-:W-:Y:S05]  /*2790*/  EXIT ;  /* 0x000000000000794d */ /* 0x000fea0003800000 */
.L_x_10:
[----:B------:R-:W-:-:S00]  /*27a0*/  BRA `(.L_x_10) ;  /* 0xfffffffc00fc7947 */ /* 0x000fc0000383ffff */
[----:B------:R-:W-:-:S00]  /*27b0*/  NOP ;  /* 0x0000000000007918 */ /* 0x000fc00000000000 */
        /* <DEDUP_REMOVED lines=12> */
.L_x_22:


//--------------------- .text.orteaf_copy_contiguous_to_strided_u8 --------------------------
	.section	.text.orteaf_copy_contiguous_to_strided_u8,"ax",@progbits
	.align	128
        .global         orteaf_copy_contiguous_to_strided_u8
        .type           orteaf_copy_contiguous_to_strided_u8,@function
        .size           orteaf_copy_contiguous_to_strided_u8,(.L_x_23 - orteaf_copy_contiguous_to_strided_u8)
        .other          orteaf_copy_contiguous_to_strided_u8,@"STO_CUDA_ENTRY STV_DEFAULT"
orteaf_copy_contiguous_to_strided_u8:
.text.orteaf_copy_contiguous_to_strided_u8:
        /* <DEDUP_REMOVED lines=52> */
.L_x_13:
        /* <DEDUP_REMOVED lines=229> */
.L_x_12:
        /* <DEDUP_REMOVED lines=119> */
.L_x_14:
        /* <DEDUP_REMOVED lines=62> */
.L_x_15:
        /* <DEDUP_REMOVED lines=26> */
.L_x_11:
        /* <DEDUP_REMOVED lines=24> */
.L_x_17:
        /* <DEDUP_REMOVED lines=43> */
.L_x_16:
[----:B0-----:R-:W-:Y:S05]  /*22b0*/  @!P0 EXIT ;  /* 0x000000000000894d */ /* 0x001fea0003800000 */
[----:B------:R-:W-:Y:S02]  /*22c0*/  UISETP.GE.U32.AND UP0, UPT, UR5, 0x8, UPT ;  /* 0x000000080500788c */ /* 0x000fe4000bf06070 */
[----:B------:R-:W-:-:S06]  /*22d0*/  ULOP3.LUT UR6, UR7, 0x7, URZ, 0xc0, !UPT ;  /* 0x0000000707067892 */ /* 0x000fcc000f8ec0ff */
[----:B------:R-:W-:Y:S01]  /*22e0*/  ISETP.NE.AND P0, PT, RZ, UR6, PT ;  /* 0x00000006ff007c0c */ /* 0x000fe2000bf05270 */
[----:B------:R-:W-:-:S12]  /*22f0*/  BRA.U !UP0, `(.L_x_18) ;  /* 0x0000000108687547 */ /* 0x000fd8000b800000 */
[----:B-1----:R-:W0:Y:S01]  /*2300*/  LDC.64 R6, c[0x0][0x380] ;  /* 0x0000e000ff067b82 */ /* 0x002e220000000a00 */
[----:B------:R-:W-:Y:S02]  /*2310*/  HFMA2 R5, -RZ, RZ, 0, 0 ;  /* 0x00000000ff057431 */ /* 0x000fe400000001ff */
[----:B------:R-:W-:-:S04]  /*2320*/  IMAD.U32 R4, RZ, RZ, UR4 ;  /* 0x00000004ff047e24 */ /* 0x000fc8000f8e00ff */
[----:B------:R-:W-:-:S03]  /*2330*/  IMAD.WIDE.U32 R4, R2, UR7, R4 ;  /* 0x0000000702047c25 */ /* 0x000fc6000f8e0004 */
[----:B0-----:R-:W-:-:S04]  /*2340*/  IADD3 R4, P1, PT, R4, R6, RZ ;  /* 0x0000000604047210 */ /* 0x001fc80007f3e0ff */
[----:B------:R-:W-:Y:S02]  /*2350*/  IADD3.X R5, PT, PT, R5, R7, RZ, P1, !PT ;  /* 0x0000000705057210 */ /* 0x000fe40000ffe4ff */
[----:B------:R-:W0:Y:S03]  /*2360*/  LDC.64 R6, c[0x0][0x388] ;  /* 0x0000e200ff067b82 */ /* 0x000e260000000a00 */
[----:B------:R-:W2:Y:S01]  /*2370*/  LDG.E.U8 R3, desc[UR8][R4.64] ;  /* 0x0000000804037981 */ /* 0x000ea2000c1e1100 */
[----:B0-----:R-:W-:-:S04]  /*2380*/  IADD3 R6, P1, P2, R14, UR4, R6 ;  /* 0x000000040e067c10 */ /* 0x001fc8000fa3e006 */
[----:B------:R-:W-:-:S05]  /*2390*/  IADD3.X R7, PT, PT, R0, R7, RZ, P1, P2 ;  /* 0x0000000700077210 */ /* 0x000fca0000fe44ff */
        /* <DEDUP_REMOVED lines=16> */
.L_x_18:
[----:B------:R-:W-:Y:S05]  /*24a0*/  @!P0 EXIT ;  /* 0x000000000000894d */ /* 0x000fea0003800000 */
[----:B------:R-:W-:Y:S02]  /*24b0*/  UISETP.GE.U32.AND UP0, UPT, UR6, 0x4, UPT ;  /* 0x000000040600788c */ /* 0x000fe4000bf06070 */
[----:B------:R-:W-:-:S06]  /*24c0*/  ULOP3.LUT UR5, UR7, 0x3, URZ, 0xc0, !UPT ;  /* 0x0000000307057892 */ /* 0x000fcc000f8ec0ff */
[----:B------:R-:W-:Y:S01]  /*24d0*/  ISETP.NE.AND P0, PT, RZ, UR5, PT ;  /* 0x00000005ff007c0c */ /* 0x000fe2000bf05270 */
[----:B------:R-:W-:-:S12]  /*24e0*/  BRA.U !UP0, `(.L_x_19) ;  /* 0x0000000108487547 */ /* 0x000fd8000b800000 */
[----:B-12---:R-:W0:Y:S01]  /*24f0*/  LDC.64 R6, c[0x0][0x380] ;  /* 0x0000e000ff067b82 */ /* 0x006e220000000a00 */
[----:B------:R-:W-:Y:S01]  /*2500*/  MOV R5, RZ ;  /* 0x000000ff00057202 */ /* 0x000fe20000000f00 */
        /* <DEDUP_REMOVED lines=16> */
.L_x_19:
        /* <DEDUP_REMOVED lines=11> */
.L_x_20:
        /* <DEDUP_REMOVED lines=14> */
.L_x_21:
        /* <DEDUP_REMOVED lines=14> */
.L_x_23:


//--------------------- .nv.shared.reserved.0     --------------------------
	.section	.nv.shared.reserved.0,"aw",@nobits
	.weak		__nv_reservedSMEM_offset_0_alias
	.size		__nv_reservedSMEM_offset_0_alias, 0, 64
	.other		__nv_reservedSMEM_offset_0_alias,@"STO_CUDA_RESERVED_SHARED STV_DEFAULT"
__nv_reservedSMEM_offset_0_alias:
	.zero		0
	.zero		64


//--------------------- .nv.constant0.orteaf_copy_strided_to_contiguous_u8 --------------------------
	.section	.nv.constant0.orteaf_copy_strided_to_contiguous_u8,"a",@progbits
	.sectionflags	@""
	.align	4
.nv.constant0.orteaf_copy_strided_to_contiguous_u8:
	.zero		1028


//--------------------- .nv.constant0.orteaf_copy_contiguous_to_strided_u8 --------------------------
	.section	.nv.constant0.orteaf_copy_contiguous_to_strided_u8,"a",@progbits
	.sectionflags	@""
	.align	4
.nv.constant0.orteaf_copy_contiguous_to_strided_u8:
	.zero		1028


//--------------------- SYMBOLS --------------------------

	.type		.nv.reservedSmem.offset0,@object
	.size		.nv.reservedSmem.offset0,0x4
